// auto-generated by cutlass_sweep.gemm — config: {"arch": "sm_100", "cluster_m": 2, "cluster_n": 2, "dtype": "e5m2", "stages": 0, "tile_k": 64, "tile_m": 128, "tile_n": 64}
#include "cutlass/cutlass.h"
#include "cutlass/gemm/collective/collective_builder.hpp"
#include "cutlass/gemm/device/gemm_universal_adapter.h"
#include "cutlass/gemm/kernel/gemm_universal.hpp"
#include "cutlass/epilogue/collective/collective_builder.hpp"

using ElemA = cutlass::float_e5m2_t;
using ElemB = cutlass::float_e5m2_t;
using ElemCD = cutlass::float_e5m2_t;
using Acc  = float;
using TileShape    = cute::Shape<cute::_128, cute::_64, cute::_64>;
using ClusterShape = cute::Shape<cute::_2, cute::_2, cute::_1>;

using CollectiveEpilogue = typename cutlass::epilogue::collective::CollectiveBuilder<
    cutlass::arch::Sm100, cutlass::arch::OpClassTensorOp,
    TileShape, ClusterShape,
    cutlass::epilogue::collective::EpilogueTileAuto,
    Acc, Acc,
    ElemCD, cutlass::layout::RowMajor, 128 / cutlass::sizeof_bits<ElemCD>::value,
    ElemCD, cutlass::layout::RowMajor, 128 / cutlass::sizeof_bits<ElemCD>::value,
    cutlass::epilogue::collective::EpilogueScheduleAuto
  >::CollectiveOp;

using CollectiveMainloop = typename cutlass::gemm::collective::CollectiveBuilder<
    cutlass::arch::Sm100, cutlass::arch::OpClassTensorOp,
    ElemA, cutlass::layout::RowMajor, 128 / cutlass::sizeof_bits<ElemA>::value,
    ElemB, cutlass::layout::ColumnMajor, 128 / cutlass::sizeof_bits<ElemB>::value,
    Acc,
    TileShape, ClusterShape,
    cutlass::gemm::collective::StageCountAutoCarveout<static_cast<int>(sizeof(typename CollectiveEpilogue::SharedStorage))>,
    cutlass::gemm::collective::KernelScheduleAuto
  >::CollectiveOp;

using GemmKernel = cutlass::gemm::kernel::GemmUniversal<
    cute::Shape<int,int,int,int>,
    CollectiveMainloop,
    CollectiveEpilogue
>;
using Gemm = cutlass::gemm::device::GemmUniversalAdapter<GemmKernel>;

// Force the device kernel symbol into the cubin without needing a host main.
auto* _anchor = &cutlass::device_kernel<GemmKernel>;


// ===== COMPILED SASS (sm_100a) =====

	.target	sm_100a

	.elftype	@"ET_EXEC"


//--------------------- .note.nv.tkinfo           --------------------------
	.section	.note.nv.tkinfo,"",@"SHT_NOTE"
	.sectionflags	@"SHF_NOTE_NV_TKINFO"
	.tkinfo
        /*0018*/ 	.word	0x00000002
        /*0030*/ 	.string	""
        /*0030*/ 	.string	"ptxas"
        /*0030*/ 	.string	"Cuda compilation tools, release 13.0, V13.0.88"
        /*0030*/ 	.string	"Build cuda_13.0.r13.0/compiler.36424714_0"
        /*0030*/ 	.string	"-arch sm_100a -m 64 "



//--------------------- .note.nv.cuinfo           --------------------------
	.section	.note.nv.cuinfo,"",@"SHT_NOTE"
	.sectionflags	@"SHF_NOTE_NV_CUINFO"
        /*0018*/ 	.short	0x0002
        /*001a*/ 	.short	0x0064
        /*001c*/ 	.short	0x0082
	.zero		2


//--------------------- .nv.info                  --------------------------
	.section	.nv.info,"",@"SHT_CUDA_INFO"
	.align	4


	//----- nvinfo : EIATTR_REGCOUNT
	.align		4
        /*0000*/ 	.byte	0x04, 0x2f
        /*0002*/ 	.short	(.L_19 - .L_18)
	.align		4
.L_18:
        /*0004*/ 	.word	index@(_ZN7cutlass13device_kernelINS_4gemm6kernel13GemmUniversalIN4cute5tupleIJiiiiEEENS1_10collective13CollectiveMmaINS1_35MainloopSm100TmaUmmaWarpSpecializedILi36ELi2ELi4ENS5_IJNS4_1CILi2EEESB_NSA_ILi1EEEEEEEENS5_IJNSA_ILi128EEENSA_ILi64EEESG_EEENS_12float_e5m2_tENS5_IJlSC_lEEESI_SJ_NS4_8TiledMMAINS4_8MMA_AtomIJNS4_10MMA_TraitsINS4_25SM100_MMA_F8F6F4_2x1SM_SSEJSI_SI_fSF_SG_NS4_17integral_constantINS4_4UMMA5MajorELSQ_0EEESR_NSO_INSP_7ScaleInELSS_0EEEST_EEEEEENS4_6LayoutINS5_IJSC_SC_SC_EEENS5_IJNSA_ILi0EEESY_SY_EEEEENS5_IJNS4_10UnderscoreES11_S11_EEEEENS4_28SM100_TMA_2SM_LOAD_MULTICASTENS4_14ComposedLayoutINS4_7SwizzleILi2ELi4ELi3EEENS4_18smem_ptr_flag_bitsILi8EEENSW_INS5_IJNSA_ILi8EEESG_EEENS5_IJSG_SC_EEEEEEEvNS4_8identityENS4_18SM100_TMA_2SM_LOADES1E_vS1F_EENS_8epilogue10collective18CollectiveEpilogueINS1I_23Sm100TmaWarpSpecializedILi1ELi1ELi32ELb0ELb0EEEJNS5_IJSG_SG_SG_EEENS5_IJNSW_ISG_SC_EES1O_EEESI_SJ_SI_SJ_NS1I_6fusion15FusionCallbacksIS1M_NS1Q_17LinearCombinationISI_fSI_fLNS_15FloatRoundStyleE2EEES1N_S1P_JEEENS4_5SM1004TMEM4LOAD26SM100_TMEM_LOAD_32dp32b32xENS4_13SM90_TMA_LOADES1E_NS4_39AutoVectorizingCopyWithAssumedAlignmentILi128EEENS4_14SM90_TMA_STOREES1E_S22_S22_EEEvvEEEEvNT_6ParamsE)
        /*0008*/ 	.word	0x0000005a


	//----- nvinfo : EIATTR_FRAME_SIZE
	.align		4
.L_19:
        /*000c*/ 	.byte	0x04, 0x11
        /*000e*/ 	.short	(.L_21 - .L_20)
	.align		4
.L_20:
        /*0010*/ 	.word	index@($__internal_2_$__cuda_sm10x_tcgen05_guardrail_trap_unallocated_columns_being_dealloced)
        /*0014*/ 	.word	0x00000000


	//----- nvinfo : EIATTR_FRAME_SIZE
	.align		4
.L_21:
        /*0018*/ 	.byte	0x04, 0x11
        /*001a*/ 	.short	(.L_23 - .L_22)
	.align		4
.L_22:
        /*001c*/ 	.word	index@($__internal_1_$__cuda_sm10x_tcgen05_guardrail_trap_phase_invalid_during_alloc)
        /*0020*/ 	.word	0x00000000


	//----- nvinfo : EIATTR_FRAME_SIZE
	.align		4
.L_23:
        /*0024*/ 	.byte	0x04, 0x11
        /*0026*/ 	.short	(.L_25 - .L_24)
	.align		4
.L_24:
        /*0028*/ 	.word	index@($__internal_0_$__cuda_sm10x_tcgen05_guardrail_trap_col_being_dealloced_not_returned_by_alloc)
        /*002c*/ 	.word	0x00000000


	//----- nvinfo : EIATTR_FRAME_SIZE
	.align		4
.L_25:
        /*0030*/ 	.byte	0x04, 0x11
        /*0032*/ 	.short	(.L_27 - .L_26)
	.align		4
.L_26:
        /*0034*/ 	.word	index@(_ZN7cutlass13device_kernelINS_4gemm6kernel13GemmUniversalIN4cute5tupleIJiiiiEEENS1_10collective13CollectiveMmaINS1_35MainloopSm100TmaUmmaWarpSpecializedILi36ELi2ELi4ENS5_IJNS4_1CILi2EEESB_NSA_ILi1EEEEEEEENS5_IJNSA_ILi128EEENSA_ILi64EEESG_EEENS_12float_e5m2_tENS5_IJlSC_lEEESI_SJ_NS4_8TiledMMAINS4_8MMA_AtomIJNS4_10MMA_TraitsINS4_25SM100_MMA_F8F6F4_2x1SM_SSEJSI_SI_fSF_SG_NS4_17integral_constantINS4_4UMMA5MajorELSQ_0EEESR_NSO_INSP_7ScaleInELSS_0EEEST_EEEEEENS4_6LayoutINS5_IJSC_SC_SC_EEENS5_IJNSA_ILi0EEESY_SY_EEEEENS5_IJNS4_10UnderscoreES11_S11_EEEEENS4_28SM100_TMA_2SM_LOAD_MULTICASTENS4_14ComposedLayoutINS4_7SwizzleILi2ELi4ELi3EEENS4_18smem_ptr_flag_bitsILi8EEENSW_INS5_IJNSA_ILi8EEESG_EEENS5_IJSG_SC_EEEEEEEvNS4_8identityENS4_18SM100_TMA_2SM_LOADES1E_vS1F_EENS_8epilogue10collective18CollectiveEpilogueINS1I_23Sm100TmaWarpSpecializedILi1ELi1ELi32ELb0ELb0EEEJNS5_IJSG_SG_SG_EEENS5_IJNSW_ISG_SC_EES1O_EEESI_SJ_SI_SJ_NS1I_6fusion15FusionCallbacksIS1M_NS1Q_17LinearCombinationISI_fSI_fLNS_15FloatRoundStyleE2EEES1N_S1P_JEEENS4_5SM1004TMEM4LOAD26SM100_TMEM_LOAD_32dp32b32xENS4_13SM90_TMA_LOADES1E_NS4_39AutoVectorizingCopyWithAssumedAlignmentILi128EEENS4_14SM90_TMA_STOREES1E_S22_S22_EEEvvEEEEvNT_6ParamsE)
        /*0038*/ 	.word	0x00000000


	//----- nvinfo : EIATTR_MIN_STACK_SIZE
	.align		4
.L_27:
        /*003c*/ 	.byte	0x04, 0x12
        /*003e*/ 	.short	(.L_29 - .L_28)
	.align		4
.L_28:
        /*0040*/ 	.word	index@(_ZN7cutlass13device_kernelINS_4gemm6kernel13GemmUniversalIN4cute5tupleIJiiiiEEENS1_10collective13CollectiveMmaINS1_35MainloopSm100TmaUmmaWarpSpecializedILi36ELi2ELi4ENS5_IJNS4_1CILi2EEESB_NSA_ILi1EEEEEEEENS5_IJNSA_ILi128EEENSA_ILi64EEESG_EEENS_12float_e5m2_tENS5_IJlSC_lEEESI_SJ_NS4_8TiledMMAINS4_8MMA_AtomIJNS4_10MMA_TraitsINS4_25SM100_MMA_F8F6F4_2x1SM_SSEJSI_SI_fSF_SG_NS4_17integral_constantINS4_4UMMA5MajorELSQ_0EEESR_NSO_INSP_7ScaleInELSS_0EEEST_EEEEEENS4_6LayoutINS5_IJSC_SC_SC_EEENS5_IJNSA_ILi0EEESY_SY_EEEEENS5_IJNS4_10UnderscoreES11_S11_EEEEENS4_28SM100_TMA_2SM_LOAD_MULTICASTENS4_14ComposedLayoutINS4_7SwizzleILi2ELi4ELi3EEENS4_18smem_ptr_flag_bitsILi8EEENSW_INS5_IJNSA_ILi8EEESG_EEENS5_IJSG_SC_EEEEEEEvNS4_8identityENS4_18SM100_TMA_2SM_LOADES1E_vS1F_EENS_8epilogue10collective18CollectiveEpilogueINS1I_23Sm100TmaWarpSpecializedILi1ELi1ELi32ELb0ELb0EEEJNS5_IJSG_SG_SG_EEENS5_IJNSW_ISG_SC_EES1O_EEESI_SJ_SI_SJ_NS1I_6fusion15FusionCallbacksIS1M_NS1Q_17LinearCombinationISI_fSI_fLNS_15FloatRoundStyleE2EEES1N_S1P_JEEENS4_5SM1004TMEM4LOAD26SM100_TMEM_LOAD_32dp32b32xENS4_13SM90_TMA_LOADES1E_NS4_39AutoVectorizingCopyWithAssumedAlignmentILi128EEENS4_14SM90_TMA_STOREES1E_S22_S22_EEEvvEEEEvNT_6ParamsE)
        /*0044*/ 	.word	0x00000000
.L_29:


//--------------------- .nv.compat                --------------------------
	.section	.nv.compat,"",@"SHT_CUDA_COMPAT_INFO"
	.align	4
        /*0000*/ 	.byte	0x02, 0x09, 0x01, 0x00, 0x02, 0x02, 0x02, 0x00, 0x02, 0x05, 0x05, 0x00, 0x03, 0x07, 0x01, 0x01
        /*0010*/ 	.byte	0x02, 0x03, 0x01, 0x00, 0x02, 0x06, 0x01, 0x00, 0x04, 0x0b, 0x08, 0x00, 0x09, 0x00, 0x00, 0x00
        /*0020*/ 	.byte	0x00, 0x00, 0x00, 0x00


//--------------------- .nv.info._ZN7cutlass13device_kernelINS_4gemm6kernel13GemmUniversalIN4cute5tupleIJiiiiEEENS1_10collective13CollectiveMmaINS1_35MainloopSm100TmaUmmaWarpSpecializedILi36ELi2ELi4ENS5_IJNS4_1CILi2EEESB_NSA_ILi1EEEEEEEENS5_IJNSA_ILi128EEENSA_ILi64EEESG_EEENS_12float_e5m2_tENS5_IJlSC_lEEESI_SJ_NS4_8TiledMMAINS4_8MMA_AtomIJNS4_10MMA_TraitsINS4_25SM100_MMA_F8F6F4_2x1SM_SSEJSI_SI_fSF_SG_NS4_17integral_constantINS4_4UMMA5MajorELSQ_0EEESR_NSO_INSP_7ScaleInELSS_0EEEST_EEEEEENS4_6LayoutINS5_IJSC_SC_SC_EEENS5_IJNSA_ILi0EEESY_SY_EEEEENS5_IJNS4_10UnderscoreES11_S11_EEEEENS4_28SM100_TMA_2SM_LOAD_MULTICASTENS4_14ComposedLayoutINS4_7SwizzleILi2ELi4ELi3EEENS4_18smem_ptr_flag_bitsILi8EEENSW_INS5_IJNSA_ILi8EEESG_EEENS5_IJSG_SC_EEEEEEEvNS4_8identityENS4_18SM100_TMA_2SM_LOADES1E_vS1F_EENS_8epilogue10collective18CollectiveEpilogueINS1I_23Sm100TmaWarpSpecializedILi1ELi1ELi32ELb0ELb0EEEJNS5_IJSG_SG_SG_EEENS5_IJNSW_ISG_SC_EES1O_EEESI_SJ_SI_SJ_NS1I_6fusion15FusionCallbacksIS1M_NS1Q_17LinearCombinationISI_fSI_fLNS_15FloatRoundStyleE2EEES1N_S1P_JEEENS4_5SM1004TMEM4LOAD26SM100_TMEM_LOAD_32dp32b32xENS4_13SM90_TMA_LOADES1E_NS4_39AutoVectorizingCopyWithAssumedAlignmentILi128EEENS4_14SM90_TMA_STOREES1E_S22_S22_EEEvvEEEEvNT_6ParamsE --------------------------
	.section	.nv.info._ZN7cutlass13device_kernelINS_4gemm6kernel13GemmUniversalIN4cute5tupleIJiiiiEEENS1_10collective13CollectiveMmaINS1_35MainloopSm100TmaUmmaWarpSpecializedILi36ELi2ELi4ENS5_IJNS4_1CILi2EEESB_NSA_ILi1EEEEEEEENS5_IJNSA_ILi128EEENSA_ILi64EEESG_EEENS_12float_e5m2_tENS5_IJlSC_lEEESI_SJ_NS4_8TiledMMAINS4_8MMA_AtomIJNS4_10MMA_TraitsINS4_25SM100_MMA_F8F6F4_2x1SM_SSEJSI_SI_fSF_SG_NS4_17integral_constantINS4_4UMMA5MajorELSQ_0EEESR_NSO_INSP_7ScaleInELSS_0EEEST_EEEEEENS4_6LayoutINS5_IJSC_SC_SC_EEENS5_IJNSA_ILi0EEESY_SY_EEEEENS5_IJNS4_10UnderscoreES11_S11_EEEEENS4_28SM100_TMA_2SM_LOAD_MULTICASTENS4_14ComposedLayoutINS4_7SwizzleILi2ELi4ELi3EEENS4_18smem_ptr_flag_bitsILi8EEENSW_INS5_IJNSA_ILi8EEESG_EEENS5_IJSG_SC_EEEEEEEvNS4_8identityENS4_18SM100_TMA_2SM_LOADES1E_vS1F_EENS_8epilogue10collective18CollectiveEpilogueINS1I_23Sm100TmaWarpSpecializedILi1ELi1ELi32ELb0ELb0EEEJNS5_IJSG_SG_SG_EEENS5_IJNSW_ISG_SC_EES1O_EEESI_SJ_SI_SJ_NS1I_6fusion15FusionCallbacksIS1M_NS1Q_17LinearCombinationISI_fSI_fLNS_15FloatRoundStyleE2EEES1N_S1P_JEEENS4_5SM1004TMEM4LOAD26SM100_TMEM_LOAD_32dp32b32xENS4_13SM90_TMA_LOADES1E_NS4_39AutoVectorizingCopyWithAssumedAlignmentILi128EEENS4_14SM90_TMA_STOREES1E_S22_S22_EEEvvEEEEvNT_6ParamsE,"",@"SHT_CUDA_INFO"
	.sectionflags	@""
	.align	4


	//----- nvinfo : EIATTR_CUDA_API_VERSION
	.align		4
        /*0000*/ 	.byte	0x04, 0x37
        /*0002*/ 	.short	(.L_31 - .L_30)
.L_30:
        /*0004*/ 	.word	0x00000082


	//----- nvinfo : EIATTR_KPARAM_INFO
	.align		4
.L_31:
        /*0008*/ 	.byte	0x04, 0x17
        /*000a*/ 	.short	(.L_33 - .L_32)
.L_32:
        /*000c*/ 	.word	0x00000000
        /*0010*/ 	.short	0x0000
        /*0012*/ 	.short	0x0000
        /*0014*/ 	.byte	0x00, 0xf0, 0x01, 0x20


	//----- nvinfo : EIATTR_AT_ENTRY_FRAGMENTS
	.align		4
.L_33:
        /*0018*/ 	.byte	0x04, 0x4f
        /*001a*/ 	.short	(.L_35 - .L_34)


	//   ....[0]....
.L_34:
        /*001c*/ 	.word	0x00000007


	//----- nvinfo : EIATTR_RESERVED_SMEM_USED
	.align		4
.L_35:
        /*0020*/ 	.byte	0x01, 0x41
	.zero		2


	//----- nvinfo : EIATTR_SPARSE_MMA_MASK
	.align		4
        /*0024*/ 	.byte	0x03, 0x50
        /*0026*/ 	.short	0x0000


	//----- nvinfo : EIATTR_TCGEN05_2CTA_USED
	.align		4
        /*0028*/ 	.byte	0x01, 0x52
	.zero		2


	//----- nvinfo : EIATTR_MAXREG_COUNT
	.align		4
        /*002c*/ 	.byte	0x03, 0x1b
        /*002e*/ 	.short	0x00ff


	//----- nvinfo : EIATTR_NUM_BARRIERS
	.align		4
        /*0030*/ 	.byte	0x02, 0x4c
        /*0032*/ 	.byte	0x07
	.zero		1


	//----- nvinfo : EIATTR_EXTERNS
	.align		4
        /*0034*/ 	.byte	0x04, 0x0f
        /*0036*/ 	.short	(.L_37 - .L_36)


	//   ....[0]....
	.align		4
.L_36:
        /*0038*/ 	.word	index@(__assertfail)


	//----- nvinfo : EIATTR_MERCURY_ISA_VERSION
	.align		4
.L_37:
        /*003c*/ 	.byte	0x03, 0x5f
        /*003e*/ 	.short	0x0101


	//----- nvinfo : EIATTR_INT_WARP_WIDE_INSTR_OFFSETS
	.align		4
        /*0040*/ 	.byte	0x04, 0x31
        /*0042*/ 	.short	(.L_39 - .L_38)


	//   ....[0]....
.L_38:
        /*0044*/ 	.word	0x000011a0


	//   ....[1]....
        /*0048*/ 	.word	0x00001250


	//   ....[2]....
        /*004c*/ 	.word	0x00005810


	//   ....[3]....
        /*0050*/ 	.word	0x00005840


	//   ....[4]....
        /*0054*/ 	.word	0x00005860


	//   ....[5]....
        /*0058*/ 	.word	0x000063a0


	//   ....[6]....
        /*005c*/ 	.word	0x00006450


	//----- nvinfo : EIATTR_COOP_GROUP_MASK_REGIDS
	.align		4
.L_39:
        /*0060*/ 	.byte	0x04, 0x29
        /*0062*/ 	.short	(.L_41 - .L_40)


	//   ....[0]....
.L_40:
        /*0064*/ 	.word	0xffffffff


	//   ....[1]....
        /*0068*/ 	.word	0xffffffff


	//   ....[2]....
        /*006c*/ 	.word	0xffffffff


	//   ....[3]....
        /*0070*/ 	.word	0xffffffff


	//   ....[4]....
        /*0074*/ 	.word	0xffffffff


	//   ....[5]....
        /*0078*/ 	.word	0xffffffff


	//   ....[6]....
        /*007c*/ 	.word	0xffffffff


	//   ....[7]....
        /*0080*/ 	.word	0xffffffff


	//   ....[8]....
        /*0084*/ 	.word	0xffffffff


	//   ....[9]....
        /*0088*/ 	.word	0xffffffff


	//   ....[10]....
        /*008c*/ 	.word	0xffffffff


	//   ....[11]....
        /*0090*/ 	.word	0xffffffff


	//   ....[12]....
        /*0094*/ 	.word	0xffffffff


	//   ....[13]....
        /*0098*/ 	.word	0xffffffff


	//----- nvinfo : EIATTR_COOP_GROUP_INSTR_OFFSETS
	.align		4
.L_41:
        /*009c*/ 	.byte	0x04, 0x28
        /*009e*/ 	.short	(.L_43 - .L_42)


	//   ....[0]....
.L_42:
        /*00a0*/ 	.word	0x000000b0


	//   ....[1]....
        /*00a4*/ 	.word	0x00000510


	//   ....[2]....
        /*00a8*/ 	.word	0x00000b10


	//   ....[3]....
        /*00ac*/ 	.word	0x00000c50


	//   ....[4]....
        /*00b0*/ 	.word	0x00000d50


	//   ....[5]....
        /*00b4*/ 	.word	0x00000ec0


	//   ....[6]....
        /*00b8*/ 	.word	0x00001060


	//   ....[7]....
        /*00bc*/ 	.word	0x000012c0


	//   ....[8]....
        /*00c0*/ 	.word	0x00002600


	//   ....[9]....
        /*00c4*/ 	.word	0x000046d0


	//   ....[10]....
        /*00c8*/ 	.word	0x00004ba0


	//   ....[11]....
        /*00cc*/ 	.word	0x00004bd0


	//   ....[12]....
        /*00d0*/ 	.word	0x00005710


	//   ....[13]....
        /*00d4*/ 	.word	0x00005920


	//----- nvinfo : EIATTR_VRC_CTA_INIT_COUNT
	.align		4
.L_43:
        /*00d8*/ 	.byte	0x02, 0x4a
        /*00da*/ 	.byte	0x80
	.zero		1


	//----- nvinfo : EIATTR_SYSCALL_OFFSETS
	.align		4
        /*00dc*/ 	.byte	0x04, 0x46
        /*00de*/ 	.short	(.L_45 - .L_44)


	//   ....[0]....
.L_44:
        /*00e0*/ 	.word	0x00006fe0


	//   ....[1]....
        /*00e4*/ 	.word	0x00007120


	//   ....[2]....
        /*00e8*/ 	.word	0x00007860


	//----- nvinfo : EIATTR_MBARRIER_INSTR_OFFSETS
	.align		4
.L_45:
        /*00ec*/ 	.byte	0x04, 0x39
        /*00ee*/ 	.short	(.L_47 - .L_46)


	//   ....[0]....
.L_46:
        /*00f0*/ 	.word	0x00000670
        /*00f4*/ 	.word	0x000000ff
        /*00f8*/ 	.word	0x00000000
        /*00fc*/ 	.short	0x0100
        /*00fe*/ 	.byte	0x04
	.zero		1


	//   ....[1]....
        /*0100*/ 	.word	0x00000680
        /*0104*/ 	.word	0x000000ff
        /*0108*/ 	.word	0x00000120
        /*010c*/ 	.short	0x0100
        /*010e*/ 	.byte	0x04
	.zero		1


	//   ....[2]....
        /*0110*/ 	.word	0x00000690
        /*0114*/ 	.word	0x000000ff
        /*0118*/ 	.word	0x00000008
        /*011c*/ 	.short	0x0100
        /*011e*/ 	.byte	0x04
	.zero		1


	//   ....[3]....
        /*0120*/ 	.word	0x000006a0
        /*0124*/ 	.word	0x000000ff
        /*0128*/ 	.word	0x00000128
        /*012c*/ 	.short	0x0100
        /*012e*/ 	.byte	0x04
	.zero		1


	//   ....[4]....
        /*0130*/ 	.word	0x000006b0
        /*0134*/ 	.word	0x000000ff
        /*0138*/ 	.word	0x00000010
        /*013c*/ 	.short	0x0100
        /*013e*/ 	.byte	0x04
	.zero		1


	//   ....[5]....
        /*0140*/ 	.word	0x000006c0
        /*0144*/ 	.word	0x000000ff
        /*0148*/ 	.word	0x00000130
        /*014c*/ 	.short	0x0100
        /*014e*/ 	.byte	0x04
	.zero		1


	//   ....[6]....
        /*0150*/ 	.word	0x000006d0
        /*0154*/ 	.word	0x000000ff
        /*0158*/ 	.word	0x00000018
        /*015c*/ 	.short	0x0100
        /*015e*/ 	.byte	0x04
	.zero		1


	//   ....[7]....
        /*0160*/ 	.word	0x000006e0
        /*0164*/ 	.word	0x000000ff
        /*0168*/ 	.word	0x00000138
        /*016c*/ 	.short	0x0100
        /*016e*/ 	.byte	0x04
	.zero		1


	//   ....[8]....
        /*0170*/ 	.word	0x000006f0
        /*0174*/ 	.word	0x000000ff
        /*0178*/ 	.word	0x00000020
        /*017c*/ 	.short	0x0100
        /*017e*/ 	.byte	0x04
	.zero		1


	//   ....[9]....
        /*0180*/ 	.word	0x00000700
        /*0184*/ 	.word	0x000000ff
        /*0188*/ 	.word	0x00000140
        /*018c*/ 	.short	0x0100
        /*018e*/ 	.byte	0x04
	.zero		1


	//   ....[10]....
        /*0190*/ 	.word	0x00000710
        /*0194*/ 	.word	0x000000ff
        /*0198*/ 	.word	0x00000028
        /*019c*/ 	.short	0x0100
        /*019e*/ 	.byte	0x04
	.zero		1


	//   ....[11]....
        /*01a0*/ 	.word	0x00000720
        /*01a4*/ 	.word	0x000000ff
        /*01a8*/ 	.word	0x00000148
        /*01ac*/ 	.short	0x0100
        /*01ae*/ 	.byte	0x04
	.zero		1


	//   ....[12]....
        /*01b0*/ 	.word	0x00000730
        /*01b4*/ 	.word	0x000000ff
        /*01b8*/ 	.word	0x00000030
        /*01bc*/ 	.short	0x0100
        /*01be*/ 	.byte	0x04
	.zero		1


	//   ....[13]....
        /*01c0*/ 	.word	0x00000740
        /*01c4*/ 	.word	0x000000ff
        /*01c8*/ 	.word	0x00000150
        /*01cc*/ 	.short	0x0100
        /*01ce*/ 	.byte	0x04
	.zero		1


	//   ....[14]....
        /*01d0*/ 	.word	0x00000750
        /*01d4*/ 	.word	0x000000ff
        /*01d8*/ 	.word	0x00000038
        /*01dc*/ 	.short	0x0100
        /*01de*/ 	.byte	0x04
	.zero		1


	//   ....[15]....
        /*01e0*/ 	.word	0x00000760
        /*01e4*/ 	.word	0x000000ff
        /*01e8*/ 	.word	0x00000158
        /*01ec*/ 	.short	0x0100
        /*01ee*/ 	.byte	0x04
	.zero		1


	//   ....[16]....
        /*01f0*/ 	.word	0x00000770
        /*01f4*/ 	.word	0x000000ff
        /*01f8*/ 	.word	0x00000040
        /*01fc*/ 	.short	0x0100
        /*01fe*/ 	.byte	0x04
	.zero		1


	//   ....[17]....
        /*0200*/ 	.word	0x00000780
        /*0204*/ 	.word	0x000000ff
        /*0208*/ 	.word	0x00000160
        /*020c*/ 	.short	0x0100
        /*020e*/ 	.byte	0x04
	.zero		1


	//   ....[18]....
        /*0210*/ 	.word	0x00000790
        /*0214*/ 	.word	0x000000ff
        /*0218*/ 	.word	0x00000048
        /*021c*/ 	.short	0x0100
        /*021e*/ 	.byte	0x04
	.zero		1


	//   ....[19]....
        /*0220*/ 	.word	0x000007a0
        /*0224*/ 	.word	0x000000ff
        /*0228*/ 	.word	0x00000168
        /*022c*/ 	.short	0x0100
        /*022e*/ 	.byte	0x04
	.zero		1


	//   ....[20]....
        /*0230*/ 	.word	0x000007b0
        /*0234*/ 	.word	0x000000ff
        /*0238*/ 	.word	0x00000050
        /*023c*/ 	.short	0x0100
        /*023e*/ 	.byte	0x04
	.zero		1


	//   ....[21]....
        /*0240*/ 	.word	0x000007c0
        /*0244*/ 	.word	0x000000ff
        /*0248*/ 	.word	0x00000170
        /*024c*/ 	.short	0x0100
        /*024e*/ 	.byte	0x04
	.zero		1


	//   ....[22]....
        /*0250*/ 	.word	0x000007d0
        /*0254*/ 	.word	0x000000ff
        /*0258*/ 	.word	0x00000058
        /*025c*/ 	.short	0x0100
        /*025e*/ 	.byte	0x04
	.zero		1


	//   ....[23]....
        /*0260*/ 	.word	0x000007e0
        /*0264*/ 	.word	0x000000ff
        /*0268*/ 	.word	0x00000178
        /*026c*/ 	.short	0x0100
        /*026e*/ 	.byte	0x04
	.zero		1


	//   ....[24]....
        /*0270*/ 	.word	0x000007f0
        /*0274*/ 	.word	0x000000ff
        /*0278*/ 	.word	0x00000060
        /*027c*/ 	.short	0x0100
        /*027e*/ 	.byte	0x04
	.zero		1


	//   ....[25]....
        /*0280*/ 	.word	0x00000800
        /*0284*/ 	.word	0x000000ff
        /*0288*/ 	.word	0x00000180
        /*028c*/ 	.short	0x0100
        /*028e*/ 	.byte	0x04
	.zero		1


	//   ....[26]....
        /*0290*/ 	.word	0x00000810
        /*0294*/ 	.word	0x000000ff
        /*0298*/ 	.word	0x00000068
        /*029c*/ 	.short	0x0100
        /*029e*/ 	.byte	0x04
	.zero		1


	//   ....[27]....
        /*02a0*/ 	.word	0x00000820
        /*02a4*/ 	.word	0x000000ff
        /*02a8*/ 	.word	0x00000188
        /*02ac*/ 	.short	0x0100
        /*02ae*/ 	.byte	0x04
	.zero		1


	//   ....[28]....
        /*02b0*/ 	.word	0x00000830
        /*02b4*/ 	.word	0x000000ff
        /*02b8*/ 	.word	0x00000070
        /*02bc*/ 	.short	0x0100
        /*02be*/ 	.byte	0x04
	.zero		1


	//   ....[29]....
        /*02c0*/ 	.word	0x00000840
        /*02c4*/ 	.word	0x000000ff
        /*02c8*/ 	.word	0x00000190
        /*02cc*/ 	.short	0x0100
        /*02ce*/ 	.byte	0x04
	.zero		1


	//   ....[30]....
        /*02d0*/ 	.word	0x00000850
        /*02d4*/ 	.word	0x000000ff
        /*02d8*/ 	.word	0x00000078
        /*02dc*/ 	.short	0x0100
        /*02de*/ 	.byte	0x04
	.zero		1


	//   ....[31]....
        /*02e0*/ 	.word	0x00000860
        /*02e4*/ 	.word	0x000000ff
        /*02e8*/ 	.word	0x00000198
        /*02ec*/ 	.short	0x0100
        /*02ee*/ 	.byte	0x04
	.zero		1


	//   ....[32]....
        /*02f0*/ 	.word	0x00000870
        /*02f4*/ 	.word	0x000000ff
        /*02f8*/ 	.word	0x00000080
        /*02fc*/ 	.short	0x0100
        /*02fe*/ 	.byte	0x04
	.zero		1


	//   ....[33]....
        /*0300*/ 	.word	0x00000880
        /*0304*/ 	.word	0x000000ff
        /*0308*/ 	.word	0x000001a0
        /*030c*/ 	.short	0x0100
        /*030e*/ 	.byte	0x04
	.zero		1


	//   ....[34]....
        /*0310*/ 	.word	0x00000890
        /*0314*/ 	.word	0x000000ff
        /*0318*/ 	.word	0x00000088
        /*031c*/ 	.short	0x0100
        /*031e*/ 	.byte	0x04
	.zero		1


	//   ....[35]....
        /*0320*/ 	.word	0x000008a0
        /*0324*/ 	.word	0x000000ff
        /*0328*/ 	.word	0x000001a8
        /*032c*/ 	.short	0x0100
        /*032e*/ 	.byte	0x04
	.zero		1


	//   ....[36]....
        /*0330*/ 	.word	0x000008b0
        /*0334*/ 	.word	0x000000ff
        /*0338*/ 	.word	0x00000090
        /*033c*/ 	.short	0x0100
        /*033e*/ 	.byte	0x04
	.zero		1


	//   ....[37]....
        /*0340*/ 	.word	0x000008c0
        /*0344*/ 	.word	0x000000ff
        /*0348*/ 	.word	0x000001b0
        /*034c*/ 	.short	0x0100
        /*034e*/ 	.byte	0x04
	.zero		1


	//   ....[38]....
        /*0350*/ 	.word	0x000008d0
        /*0354*/ 	.word	0x000000ff
        /*0358*/ 	.word	0x00000098
        /*035c*/ 	.short	0x0100
        /*035e*/ 	.byte	0x04
	.zero		1


	//   ....[39]....
        /*0360*/ 	.word	0x000008e0
        /*0364*/ 	.word	0x000000ff
        /*0368*/ 	.word	0x000001b8
        /*036c*/ 	.short	0x0100
        /*036e*/ 	.byte	0x04
	.zero		1


	//   ....[40]....
        /*0370*/ 	.word	0x000008f0
        /*0374*/ 	.word	0x000000ff
        /*0378*/ 	.word	0x000000a0
        /*037c*/ 	.short	0x0100
        /*037e*/ 	.byte	0x04
	.zero		1


	//   ....[41]....
        /*0380*/ 	.word	0x00000900
        /*0384*/ 	.word	0x000000ff
        /*0388*/ 	.word	0x000001c0
        /*038c*/ 	.short	0x0100
        /*038e*/ 	.byte	0x04
	.zero		1


	//   ....[42]....
        /*0390*/ 	.word	0x00000910
        /*0394*/ 	.word	0x000000ff
        /*0398*/ 	.word	0x000000a8
        /*039c*/ 	.short	0x0100
        /*039e*/ 	.byte	0x04
	.zero		1


	//   ....[43]....
        /*03a0*/ 	.word	0x00000920
        /*03a4*/ 	.word	0x000000ff
        /*03a8*/ 	.word	0x000001c8
        /*03ac*/ 	.short	0x0100
        /*03ae*/ 	.byte	0x04
	.zero		1


	//   ....[44]....
        /*03b0*/ 	.word	0x00000930
        /*03b4*/ 	.word	0x000000ff
        /*03b8*/ 	.word	0x000000b0
        /*03bc*/ 	.short	0x0100
        /*03be*/ 	.byte	0x04
	.zero		1


	//   ....[45]....
        /*03c0*/ 	.word	0x00000940
        /*03c4*/ 	.word	0x000000ff
        /*03c8*/ 	.word	0x000001d0
        /*03cc*/ 	.short	0x0100
        /*03ce*/ 	.byte	0x04
	.zero		1


	//   ....[46]....
        /*03d0*/ 	.word	0x00000950
        /*03d4*/ 	.word	0x000000ff
        /*03d8*/ 	.word	0x000000b8
        /*03dc*/ 	.short	0x0100
        /*03de*/ 	.byte	0x04
	.zero		1


	//   ....[47]....
        /*03e0*/ 	.word	0x00000960
        /*03e4*/ 	.word	0x000000ff
        /*03e8*/ 	.word	0x000001d8
        /*03ec*/ 	.short	0x0100
        /*03ee*/ 	.byte	0x04
	.zero		1


	//   ....[48]....
        /*03f0*/ 	.word	0x00000970
        /*03f4*/ 	.word	0x000000ff
        /*03f8*/ 	.word	0x000000c0
        /*03fc*/ 	.short	0x0100
        /*03fe*/ 	.byte	0x04
	.zero		1


	//   ....[49]....
        /*0400*/ 	.word	0x00000980
        /*0404*/ 	.word	0x000000ff
        /*0408*/ 	.word	0x000001e0
        /*040c*/ 	.short	0x0100
        /*040e*/ 	.byte	0x04
	.zero		1


	//   ....[50]....
        /*0410*/ 	.word	0x00000990
        /*0414*/ 	.word	0x000000ff
        /*0418*/ 	.word	0x000000c8
        /*041c*/ 	.short	0x0100
        /*041e*/ 	.byte	0x04
	.zero		1


	//   ....[51]....
        /*0420*/ 	.word	0x000009a0
        /*0424*/ 	.word	0x000000ff
        /*0428*/ 	.word	0x000001e8
        /*042c*/ 	.short	0x0100
        /*042e*/ 	.byte	0x04
	.zero		1


	//   ....[52]....
        /*0430*/ 	.word	0x000009b0
        /*0434*/ 	.word	0x000000ff
        /*0438*/ 	.word	0x000000d0
        /*043c*/ 	.short	0x0100
        /*043e*/ 	.byte	0x04
	.zero		1


	//   ....[53]....
        /*0440*/ 	.word	0x000009c0
        /*0444*/ 	.word	0x000000ff
        /*0448*/ 	.word	0x000001f0
        /*044c*/ 	.short	0x0100
        /*044e*/ 	.byte	0x04
	.zero		1


	//   ....[54]....
        /*0450*/ 	.word	0x000009d0
        /*0454*/ 	.word	0x000000ff
        /*0458*/ 	.word	0x000000d8
        /*045c*/ 	.short	0x0100
        /*045e*/ 	.byte	0x04
	.zero		1


	//   ....[55]....
        /*0460*/ 	.word	0x000009e0
        /*0464*/ 	.word	0x000000ff
        /*0468*/ 	.word	0x000001f8
        /*046c*/ 	.short	0x0100
        /*046e*/ 	.byte	0x04
	.zero		1


	//   ....[56]....
        /*0470*/ 	.word	0x000009f0
        /*0474*/ 	.word	0x000000ff
        /*0478*/ 	.word	0x000000e0
        /*047c*/ 	.short	0x0100
        /*047e*/ 	.byte	0x04
	.zero		1


	//   ....[57]....
        /*0480*/ 	.word	0x00000a00
        /*0484*/ 	.word	0x000000ff
        /*0488*/ 	.word	0x00000200
        /*048c*/ 	.short	0x0100
        /*048e*/ 	.byte	0x04
	.zero		1


	//   ....[58]....
        /*0490*/ 	.word	0x00000a10
        /*0494*/ 	.word	0x000000ff
        /*0498*/ 	.word	0x000000e8
        /*049c*/ 	.short	0x0100
        /*049e*/ 	.byte	0x04
	.zero		1


	//   ....[59]....
        /*04a0*/ 	.word	0x00000a20
        /*04a4*/ 	.word	0x000000ff
        /*04a8*/ 	.word	0x00000208
        /*04ac*/ 	.short	0x0100
        /*04ae*/ 	.byte	0x04
	.zero		1


	//   ....[60]....
        /*04b0*/ 	.word	0x00000a30
        /*04b4*/ 	.word	0x000000ff
        /*04b8*/ 	.word	0x000000f0
        /*04bc*/ 	.short	0x0100
        /*04be*/ 	.byte	0x04
	.zero		1


	//   ....[61]....
        /*04c0*/ 	.word	0x00000a40
        /*04c4*/ 	.word	0x000000ff
        /*04c8*/ 	.word	0x00000210
        /*04cc*/ 	.short	0x0100
        /*04ce*/ 	.byte	0x04
	.zero		1


	//   ....[62]....
        /*04d0*/ 	.word	0x00000a50
        /*04d4*/ 	.word	0x000000ff
        /*04d8*/ 	.word	0x000000f8
        /*04dc*/ 	.short	0x0100
        /*04de*/ 	.byte	0x04
	.zero		1


	//   ....[63]....
        /*04e0*/ 	.word	0x00000a60
        /*04e4*/ 	.word	0x000000ff
        /*04e8*/ 	.word	0x00000218
        /*04ec*/ 	.short	0x0100
        /*04ee*/ 	.byte	0x04
	.zero		1


	//   ....[64]....
        /*04f0*/ 	.word	0x00000a70
        /*04f4*/ 	.word	0x000000ff
        /*04f8*/ 	.word	0x00000100
        /*04fc*/ 	.short	0x0100
        /*04fe*/ 	.byte	0x04
	.zero		1


	//   ....[65]....
        /*0500*/ 	.word	0x00000a80
        /*0504*/ 	.word	0x000000ff
        /*0508*/ 	.word	0x00000220
        /*050c*/ 	.short	0x0100
        /*050e*/ 	.byte	0x04
	.zero		1


	//   ....[66]....
        /*0510*/ 	.word	0x00000a90
        /*0514*/ 	.word	0x000000ff
        /*0518*/ 	.word	0x00000108
        /*051c*/ 	.short	0x0100
        /*051e*/ 	.byte	0x04
	.zero		1


	//   ....[67]....
        /*0520*/ 	.word	0x00000aa0
        /*0524*/ 	.word	0x000000ff
        /*0528*/ 	.word	0x00000228
        /*052c*/ 	.short	0x0100
        /*052e*/ 	.byte	0x04
	.zero		1


	//   ....[68]....
        /*0530*/ 	.word	0x00000ab0
        /*0534*/ 	.word	0x000000ff
        /*0538*/ 	.word	0x00000110
        /*053c*/ 	.short	0x0100
        /*053e*/ 	.byte	0x04
	.zero		1


	//   ....[69]....
        /*0540*/ 	.word	0x00000ac0
        /*0544*/ 	.word	0x000000ff
        /*0548*/ 	.word	0x00000230
        /*054c*/ 	.short	0x0100
        /*054e*/ 	.byte	0x04
	.zero		1


	//   ....[70]....
        /*0550*/ 	.word	0x00000ad0
        /*0554*/ 	.word	0x000000ff
        /*0558*/ 	.word	0x00000118
        /*055c*/ 	.short	0x0100
        /*055e*/ 	.byte	0x04
	.zero		1


	//   ....[71]....
        /*0560*/ 	.word	0x00000ae0
        /*0564*/ 	.word	0x000000ff
        /*0568*/ 	.word	0x00000238
        /*056c*/ 	.short	0x0100
        /*056e*/ 	.byte	0x04
	.zero		1


	//   ....[72]....
        /*0570*/ 	.word	0x00000c20
        /*0574*/ 	.word	0x000000ff
        /*0578*/ 	.word	0x00000240
        /*057c*/ 	.short	0x0100
        /*057e*/ 	.byte	0x04
	.zero		1


	//   ....[73]....
        /*0580*/ 	.word	0x00000c30
        /*0584*/ 	.word	0x000000ff
        /*0588*/ 	.word	0x00000248
        /*058c*/ 	.short	0x0100
        /*058e*/ 	.byte	0x04
	.zero		1


	//   ....[74]....
        /*0590*/ 	.word	0x00000d20
        /*0594*/ 	.word	0x000000ff
        /*0598*/ 	.word	0x00000250
        /*059c*/ 	.short	0x0100
        /*059e*/ 	.byte	0x06
	.zero		1


	//   ....[75]....
        /*05a0*/ 	.word	0x00000d30
        /*05a4*/ 	.word	0x000000ff
        /*05a8*/ 	.word	0x00000258
        /*05ac*/ 	.short	0x0100
        /*05ae*/ 	.byte	0x06
	.zero		1


	//   ....[76]....
        /*05b0*/ 	.word	0x00000e70
        /*05b4*/ 	.word	0x000000ff
        /*05b8*/ 	.word	0x00000260
        /*05bc*/ 	.short	0x0100
        /*05be*/ 	.byte	0x06
	.zero		1


	//   ....[77]....
        /*05c0*/ 	.word	0x00000e80
        /*05c4*/ 	.word	0x000000ff
        /*05c8*/ 	.word	0x00000270
        /*05cc*/ 	.short	0x0100
        /*05ce*/ 	.byte	0x06
	.zero		1


	//   ....[78]....
        /*05d0*/ 	.word	0x00000e90
        /*05d4*/ 	.word	0x000000ff
        /*05d8*/ 	.word	0x00000268
        /*05dc*/ 	.short	0x0100
        /*05de*/ 	.byte	0x06
	.zero		1


	//   ....[79]....
        /*05e0*/ 	.word	0x00000ea0
        /*05e4*/ 	.word	0x000000ff
        /*05e8*/ 	.word	0x00000278
        /*05ec*/ 	.short	0x0100
        /*05ee*/ 	.byte	0x06
	.zero		1


	//   ....[80]....
        /*05f0*/ 	.word	0x00000fd0
        /*05f4*/ 	.word	0x000000ff
        /*05f8*/ 	.word	0x00000280
        /*05fc*/ 	.short	0x0100
        /*05fe*/ 	.byte	0x04
	.zero		1


	//   ....[81]....
        /*0600*/ 	.word	0x00000fe0
        /*0604*/ 	.word	0x000000ff
        /*0608*/ 	.word	0x000002a0
        /*060c*/ 	.short	0x0100
        /*060e*/ 	.byte	0x04
	.zero		1


	//   ....[82]....
        /*0610*/ 	.word	0x00000ff0
        /*0614*/ 	.word	0x000000ff
        /*0618*/ 	.word	0x00000288
        /*061c*/ 	.short	0x0100
        /*061e*/ 	.byte	0x04
	.zero		1


	//   ....[83]....
        /*0620*/ 	.word	0x00001000
        /*0624*/ 	.word	0x000000ff
        /*0628*/ 	.word	0x000002a8
        /*062c*/ 	.short	0x0100
        /*062e*/ 	.byte	0x04
	.zero		1


	//   ....[84]....
        /*0630*/ 	.word	0x00001010
        /*0634*/ 	.word	0x000000ff
        /*0638*/ 	.word	0x00000290
        /*063c*/ 	.short	0x0100
        /*063e*/ 	.byte	0x04
	.zero		1


	//   ....[85]....
        /*0640*/ 	.word	0x00001020
        /*0644*/ 	.word	0x000000ff
        /*0648*/ 	.word	0x000002b0
        /*064c*/ 	.short	0x0100
        /*064e*/ 	.byte	0x04
	.zero		1


	//   ....[86]....
        /*0650*/ 	.word	0x00001030
        /*0654*/ 	.word	0x000000ff
        /*0658*/ 	.word	0x00000298
        /*065c*/ 	.short	0x0100
        /*065e*/ 	.byte	0x04
	.zero		1


	//   ....[87]....
        /*0660*/ 	.word	0x00001040
        /*0664*/ 	.word	0x000000ff
        /*0668*/ 	.word	0x000002b8
        /*066c*/ 	.short	0x0100
        /*066e*/ 	.byte	0x04
	.zero		1


	//   ....[88]....
        /*0670*/ 	.word	0x00001140
        /*0674*/ 	.word	0x000000ff
        /*0678*/ 	.word	0x000002c0
        /*067c*/ 	.short	0x0100
        /*067e*/ 	.byte	0x04
	.zero		1


	//   ....[89]....
        /*0680*/ 	.word	0x00001150
        /*0684*/ 	.word	0x000000ff
        /*0688*/ 	.word	0x000002d0
        /*068c*/ 	.short	0x0100
        /*068e*/ 	.byte	0x04
	.zero		1


	//   ....[90]....
        /*0690*/ 	.word	0x00001160
        /*0694*/ 	.word	0x000000ff
        /*0698*/ 	.word	0x000002c8
        /*069c*/ 	.short	0x0100
        /*069e*/ 	.byte	0x04
	.zero		1


	//   ....[91]....
        /*06a0*/ 	.word	0x00001170
        /*06a4*/ 	.word	0x000000ff
        /*06a8*/ 	.word	0x000002d8
        /*06ac*/ 	.short	0x0100
        /*06ae*/ 	.byte	0x04
	.zero		1


	//   ....[92]....
        /*06b0*/ 	.word	0x00001270
        /*06b4*/ 	.word	0x000000ff
        /*06b8*/ 	.word	0x000002e0
        /*06bc*/ 	.short	0x0100
        /*06be*/ 	.byte	0x06
	.zero		1


	//   ....[93]....
        /*06c0*/ 	.word	0x00001e50
        /*06c4*/ 	.word	0x00000000
        /*06c8*/ 	.word	0x000002d0
        /*06cc*/ 	.short	0x010a
        /*06ce*/ 	.byte	0xff
	.zero		1


	//   ....[94]....
        /*06d0*/ 	.word	0x00001e80
        /*06d4*/ 	.word	0x00000000
        /*06d8*/ 	.word	0x000002c0
        /*06dc*/ 	.short	0x0101
        /*06de*/ 	.byte	0xff
	.zero		1


	//   ....[95]....
        /*06e0*/ 	.word	0x00001f20
        /*06e4*/ 	.word	0x000000ff
        /*06e8*/ 	.word	0x00000120
        /*06ec*/ 	.short	0x010a
        /*06ee*/ 	.byte	0x04
	.zero		1


	//   ....[96]....
        /*06f0*/ 	.word	0x00001ff0
        /*06f4*/ 	.word	0x000000ff
        /*06f8*/ 	.word	0x00000120
        /*06fc*/ 	.short	0x010a
        /*06fe*/ 	.byte	0x21
	.zero		1


	//   ....[97]....
        /*0700*/ 	.word	0x000021a0
        /*0704*/ 	.word	0x000000ff
        /*0708*/ 	.word	0x00000120
        /*070c*/ 	.short	0x010a
        /*070e*/ 	.byte	0x05
	.zero		1


	//   ....[98]....
        /*0710*/ 	.word	0x000022b0
        /*0714*/ 	.word	0x000000ff
        /*0718*/ 	.word	0x00000258
        /*071c*/ 	.short	0x0101
        /*071e*/ 	.byte	0x0d
	.zero		1


	//   ....[99]....
        /*0720*/ 	.word	0x000022d0
        /*0724*/ 	.word	0x000000ff
        /*0728*/ 	.word	0x00000120
        /*072c*/ 	.short	0x010a
        /*072e*/ 	.byte	0x04
	.zero		1


	//   ....[100]....
        /*0730*/ 	.word	0x00002350
        /*0734*/ 	.word	0x000000ff
        /*0738*/ 	.word	0x00000120
        /*073c*/ 	.short	0x010a
        /*073e*/ 	.byte	0x11
	.zero		1


	//   ....[101]....
        /*0740*/ 	.word	0x000024f0
        /*0744*/ 	.word	0x000000ff
        /*0748*/ 	.word	0x00000120
        /*074c*/ 	.short	0x010a
        /*074e*/ 	.byte	0x05
	.zero		1


	//   ....[102]....
        /*0750*/ 	.word	0x00002630
        /*0754*/ 	.word	0x00000003
        /*0758*/ 	.word	0x00000260
        /*075c*/ 	.short	0x010a
        /*075e*/ 	.byte	0xff
	.zero		1


	//   ....[103]....
        /*0760*/ 	.word	0x00002780
        /*0764*/ 	.word	0x00000000
        /*0768*/ 	.word	0x00000000
        /*076c*/ 	.short	0x0101
        /*076e*/ 	.byte	0xff
	.zero		1


	//   ....[104]....
        /*0770*/ 	.word	0x00002d20
        /*0774*/ 	.word	0x000000ff
        /*0778*/ 	.word	0x00000000
        /*077c*/ 	.short	0x010a
        /*077e*/ 	.byte	0x04
	.zero		1


	//   ....[105]....
        /*0780*/ 	.word	0x00002db0
        /*0784*/ 	.word	0x000000ff
        /*0788*/ 	.word	0x00000000
        /*078c*/ 	.short	0x010a
        /*078e*/ 	.byte	0x05
	.zero		1


	//   ....[106]....
        /*0790*/ 	.word	0x00002e40
        /*0794*/ 	.word	0x000000ff
        /*0798*/ 	.word	0x00000000
        /*079c*/ 	.short	0x010a
        /*079e*/ 	.byte	0x05
	.zero		1


	//   ....[107]....
        /*07a0*/ 	.word	0x00002ed0
        /*07a4*/ 	.word	0x000000ff
        /*07a8*/ 	.word	0x00000000
        /*07ac*/ 	.short	0x010a
        /*07ae*/ 	.byte	0x05
	.zero		1


	//   ....[108]....
        /*07b0*/ 	.word	0x00002f60
        /*07b4*/ 	.word	0x000000ff
        /*07b8*/ 	.word	0x00000000
        /*07bc*/ 	.short	0x010a
        /*07be*/ 	.byte	0x05
	.zero		1


	//   ....[109]....
        /*07c0*/ 	.word	0x00002ff0
        /*07c4*/ 	.word	0x000000ff
        /*07c8*/ 	.word	0x00000000
        /*07cc*/ 	.short	0x010a
        /*07ce*/ 	.byte	0x05
	.zero		1


	//   ....[110]....
        /*07d0*/ 	.word	0x00003080
        /*07d4*/ 	.word	0x000000ff
        /*07d8*/ 	.word	0x00000000
        /*07dc*/ 	.short	0x010a
        /*07de*/ 	.byte	0x05
	.zero		1


	//   ....[111]....
        /*07e0*/ 	.word	0x00003110
        /*07e4*/ 	.word	0x000000ff
        /*07e8*/ 	.word	0x00000000
        /*07ec*/ 	.short	0x010a
        /*07ee*/ 	.byte	0x05
	.zero		1


	//   ....[112]....
        /*07f0*/ 	.word	0x000031a0
        /*07f4*/ 	.word	0x000000ff
        /*07f8*/ 	.word	0x00000000
        /*07fc*/ 	.short	0x010a
        /*07fe*/ 	.byte	0x05
	.zero		1


	//   ....[113]....
        /*0800*/ 	.word	0x00003230
        /*0804*/ 	.word	0x000000ff
        /*0808*/ 	.word	0x00000000
        /*080c*/ 	.short	0x010a
        /*080e*/ 	.byte	0x05
	.zero		1


	//   ....[114]....
        /*0810*/ 	.word	0x000032c0
        /*0814*/ 	.word	0x000000ff
        /*0818*/ 	.word	0x00000000
        /*081c*/ 	.short	0x010a
        /*081e*/ 	.byte	0x05
	.zero		1


	//   ....[115]....
        /*0820*/ 	.word	0x00003350
        /*0824*/ 	.word	0x000000ff
        /*0828*/ 	.word	0x00000000
        /*082c*/ 	.short	0x010a
        /*082e*/ 	.byte	0x05
	.zero		1


	//   ....[116]....
        /*0830*/ 	.word	0x000033e0
        /*0834*/ 	.word	0x000000ff
        /*0838*/ 	.word	0x00000000
        /*083c*/ 	.short	0x010a
        /*083e*/ 	.byte	0x05
	.zero		1


	//   ....[117]....
        /*0840*/ 	.word	0x00003470
        /*0844*/ 	.word	0x000000ff
        /*0848*/ 	.word	0x00000000
        /*084c*/ 	.short	0x010a
        /*084e*/ 	.byte	0x05
	.zero		1


	//   ....[118]....
        /*0850*/ 	.word	0x00003500
        /*0854*/ 	.word	0x000000ff
        /*0858*/ 	.word	0x00000000
        /*085c*/ 	.short	0x010a
        /*085e*/ 	.byte	0x05
	.zero		1


	//   ....[119]....
        /*0860*/ 	.word	0x00003590
        /*0864*/ 	.word	0x000000ff
        /*0868*/ 	.word	0x00000000
        /*086c*/ 	.short	0x010a
        /*086e*/ 	.byte	0x05
	.zero		1


	//   ....[120]....
        /*0870*/ 	.word	0x00003620
        /*0874*/ 	.word	0x000000ff
        /*0878*/ 	.word	0x00000000
        /*087c*/ 	.short	0x010a
        /*087e*/ 	.byte	0x05
	.zero		1


	//   ....[121]....
        /*0880*/ 	.word	0x000036b0
        /*0884*/ 	.word	0x000000ff
        /*0888*/ 	.word	0x00000000
        /*088c*/ 	.short	0x010a
        /*088e*/ 	.byte	0x05
	.zero		1


	//   ....[122]....
        /*0890*/ 	.word	0x00003740
        /*0894*/ 	.word	0x000000ff
        /*0898*/ 	.word	0x00000000
        /*089c*/ 	.short	0x010a
        /*089e*/ 	.byte	0x05
	.zero		1


	//   ....[123]....
        /*08a0*/ 	.word	0x000037d0
        /*08a4*/ 	.word	0x000000ff
        /*08a8*/ 	.word	0x00000000
        /*08ac*/ 	.short	0x010a
        /*08ae*/ 	.byte	0x05
	.zero		1


	//   ....[124]....
        /*08b0*/ 	.word	0x00003860
        /*08b4*/ 	.word	0x000000ff
        /*08b8*/ 	.word	0x00000000
        /*08bc*/ 	.short	0x010a
        /*08be*/ 	.byte	0x05
	.zero		1


	//   ....[125]....
        /*08c0*/ 	.word	0x000038f0
        /*08c4*/ 	.word	0x000000ff
        /*08c8*/ 	.word	0x00000000
        /*08cc*/ 	.short	0x010a
        /*08ce*/ 	.byte	0x05
	.zero		1


	//   ....[126]....
        /*08d0*/ 	.word	0x00003980
        /*08d4*/ 	.word	0x000000ff
        /*08d8*/ 	.word	0x00000000
        /*08dc*/ 	.short	0x010a
        /*08de*/ 	.byte	0x05
	.zero		1


	//   ....[127]....
        /*08e0*/ 	.word	0x00003a10
        /*08e4*/ 	.word	0x000000ff
        /*08e8*/ 	.word	0x00000000
        /*08ec*/ 	.short	0x010a
        /*08ee*/ 	.byte	0x05
	.zero		1


	//   ....[128]....
        /*08f0*/ 	.word	0x00003aa0
        /*08f4*/ 	.word	0x000000ff
        /*08f8*/ 	.word	0x00000000
        /*08fc*/ 	.short	0x010a
        /*08fe*/ 	.byte	0x05
	.zero		1


	//   ....[129]....
        /*0900*/ 	.word	0x00003b30
        /*0904*/ 	.word	0x000000ff
        /*0908*/ 	.word	0x00000000
        /*090c*/ 	.short	0x010a
        /*090e*/ 	.byte	0x05
	.zero		1


	//   ....[130]....
        /*0910*/ 	.word	0x00003bc0
        /*0914*/ 	.word	0x000000ff
        /*0918*/ 	.word	0x00000000
        /*091c*/ 	.short	0x010a
        /*091e*/ 	.byte	0x05
	.zero		1


	//   ....[131]....
        /*0920*/ 	.word	0x00003c50
        /*0924*/ 	.word	0x000000ff
        /*0928*/ 	.word	0x00000000
        /*092c*/ 	.short	0x010a
        /*092e*/ 	.byte	0x05
	.zero		1


	//   ....[132]....
        /*0930*/ 	.word	0x00003ce0
        /*0934*/ 	.word	0x000000ff
        /*0938*/ 	.word	0x00000000
        /*093c*/ 	.short	0x010a
        /*093e*/ 	.byte	0x05
	.zero		1


	//   ....[133]....
        /*0940*/ 	.word	0x00003d70
        /*0944*/ 	.word	0x000000ff
        /*0948*/ 	.word	0x00000000
        /*094c*/ 	.short	0x010a
        /*094e*/ 	.byte	0x05
	.zero		1


	//   ....[134]....
        /*0950*/ 	.word	0x00003e00
        /*0954*/ 	.word	0x000000ff
        /*0958*/ 	.word	0x00000000
        /*095c*/ 	.short	0x010a
        /*095e*/ 	.byte	0x05
	.zero		1


	//   ....[135]....
        /*0960*/ 	.word	0x00003e90
        /*0964*/ 	.word	0x000000ff
        /*0968*/ 	.word	0x00000000
        /*096c*/ 	.short	0x010a
        /*096e*/ 	.byte	0x05
	.zero		1


	//   ....[136]....
        /*0970*/ 	.word	0x00003f20
        /*0974*/ 	.word	0x000000ff
        /*0978*/ 	.word	0x00000000
        /*097c*/ 	.short	0x010a
        /*097e*/ 	.byte	0x05
	.zero		1


	//   ....[137]....
        /*0980*/ 	.word	0x00003fb0
        /*0984*/ 	.word	0x000000ff
        /*0988*/ 	.word	0x00000000
        /*098c*/ 	.short	0x010a
        /*098e*/ 	.byte	0x05
	.zero		1


	//   ....[138]....
        /*0990*/ 	.word	0x00004040
        /*0994*/ 	.word	0x000000ff
        /*0998*/ 	.word	0x00000000
        /*099c*/ 	.short	0x010a
        /*099e*/ 	.byte	0x05
	.zero		1


	//   ....[139]....
        /*09a0*/ 	.word	0x000040e0
        /*09a4*/ 	.word	0x00000000
        /*09a8*/ 	.word	0x00000000
        /*09ac*/ 	.short	0x010a
        /*09ae*/ 	.byte	0xff
	.zero		1


	//   ....[140]....
        /*09b0*/ 	.word	0x00004220
        /*09b4*/ 	.word	0x00000002
        /*09b8*/ 	.word	0x000002c0
        /*09bc*/ 	.short	0x010a
        /*09be*/ 	.byte	0xff
	.zero		1


	//   ....[141]....
        /*09c0*/ 	.word	0x00004290
        /*09c4*/ 	.word	0x00000002
        /*09c8*/ 	.word	0x00000000
        /*09cc*/ 	.short	0x0101
        /*09ce*/ 	.byte	0xff
	.zero		1


	//   ....[142]....
        /*09d0*/ 	.word	0x000042b0
        /*09d4*/ 	.word	0x000000ff
        /*09d8*/ 	.word	0x00000270
        /*09dc*/ 	.short	0x010a
        /*09de*/ 	.byte	0x04
	.zero		1


	//   ....[143]....
        /*09e0*/ 	.word	0x000043d0
        /*09e4*/ 	.word	0x00000002
        /*09e8*/ 	.word	0x00000260
        /*09ec*/ 	.short	0x010a
        /*09ee*/ 	.byte	0xff
	.zero		1


	//   ....[144]....
        /*09f0*/ 	.word	0x000044d0
        /*09f4*/ 	.word	0x00000002
        /*09f8*/ 	.word	0x00000000
        /*09fc*/ 	.short	0x0101
        /*09fe*/ 	.byte	0xff
	.zero		1


	//   ....[145]....
        /*0a00*/ 	.word	0x00004560
        /*0a04*/ 	.word	0x000000ff
        /*0a08*/ 	.word	0x00000270
        /*0a0c*/ 	.short	0x0106
        /*0a0e*/ 	.byte	0x04
	.zero		1


	//   ....[146]....
        /*0a10*/ 	.word	0x00004580
        /*0a14*/ 	.word	0x000000ff
        /*0a18*/ 	.word	0x00000270
        /*0a1c*/ 	.short	0x010a
        /*0a1e*/ 	.byte	0x04
	.zero		1


	//   ....[147]....
        /*0a20*/ 	.word	0x00004610
        /*0a24*/ 	.word	0x000000ff
        /*0a28*/ 	.word	0x00000270
        /*0a2c*/ 	.short	0x0106
        /*0a2e*/ 	.byte	0x07
	.zero		1


	//   ....[148]....
        /*0a30*/ 	.word	0x00004650
        /*0a34*/ 	.word	0x00000000
        /*0a38*/ 	.word	0x00000270
        /*0a3c*/ 	.short	0x010a
        /*0a3e*/ 	.byte	0xff
	.zero		1


	//   ....[149]....
        /*0a40*/ 	.word	0x000048a0
        /*0a44*/ 	.word	0x000000ff
        /*0a48*/ 	.word	0x00000008
        /*0a4c*/ 	.short	0x010a
        /*0a4e*/ 	.byte	0x05
	.zero		1


	//   ....[150]....
        /*0a50*/ 	.word	0x000048c0
        /*0a54*/ 	.word	0x000000ff
        /*0a58*/ 	.word	0x00000008
        /*0a5c*/ 	.short	0x010a
        /*0a5e*/ 	.byte	0x05
	.zero		1


	//   ....[151]....
        /*0a60*/ 	.word	0x00004a50
        /*0a64*/ 	.word	0x000000ff
        /*0a68*/ 	.word	0x00000008
        /*0a6c*/ 	.short	0x010a
        /*0a6e*/ 	.byte	0x05
	.zero		1


	//   ....[152]....
        /*0a70*/ 	.word	0x00004a70
        /*0a74*/ 	.word	0x000000ff
        /*0a78*/ 	.word	0x00000008
        /*0a7c*/ 	.short	0x010a
        /*0a7e*/ 	.byte	0x05
	.zero		1


	//   ....[153]....
        /*0a80*/ 	.word	0x00004b30
        /*0a84*/ 	.word	0x000000ff
        /*0a88*/ 	.word	0x00000000
        /*0a8c*/ 	.short	0x0101
        /*0a8e*/ 	.byte	0x04
	.zero		1


	//   ....[154]....
        /*0a90*/ 	.word	0x00004e30
        /*0a94*/ 	.word	0x00000000
        /*0a98*/ 	.word	0x00000260
        /*0a9c*/ 	.short	0x010a
        /*0a9e*/ 	.byte	0xff
	.zero		1


	//   ....[155]....
        /*0aa0*/ 	.word	0x00004ef0
        /*0aa4*/ 	.word	0x00000000
        /*0aa8*/ 	.word	0x00000000
        /*0aac*/ 	.short	0x0101
        /*0aae*/ 	.byte	0xff
	.zero		1


	//   ....[156]....
        /*0ab0*/ 	.word	0x00004fb0
        /*0ab4*/ 	.word	0x000000ff
        /*0ab8*/ 	.word	0x00000000
        /*0abc*/ 	.short	0x010a
        /*0abe*/ 	.byte	0x04
	.zero		1


	//   ....[157]....
        /*0ac0*/ 	.word	0x00004fc0
        /*0ac4*/ 	.word	0x000000ff
        /*0ac8*/ 	.word	0x000002a0
        /*0acc*/ 	.short	0x010a
        /*0ace*/ 	.byte	0x17
	.zero		1


	//   ....[158]....
        /*0ad0*/ 	.word	0x00005070
        /*0ad4*/ 	.word	0x000000ff
        /*0ad8*/ 	.word	0x00000000
        /*0adc*/ 	.short	0x010a
        /*0ade*/ 	.byte	0x05
	.zero		1


	//   ....[159]....
        /*0ae0*/ 	.word	0x000051b0
        /*0ae4*/ 	.word	0x000000ff
        /*0ae8*/ 	.word	0x00000000
        /*0aec*/ 	.short	0x010a
        /*0aee*/ 	.byte	0x04
	.zero		1


	//   ....[160]....
        /*0af0*/ 	.word	0x00005400
        /*0af4*/ 	.word	0x000000ff
        /*0af8*/ 	.word	0x00000000
        /*0afc*/ 	.short	0x010a
        /*0afe*/ 	.byte	0x04
	.zero		1


	//   ....[161]....
        /*0b00*/ 	.word	0x00005490
        /*0b04*/ 	.word	0x000000ff
        /*0b08*/ 	.word	0x00000000
        /*0b0c*/ 	.short	0x010a
        /*0b0e*/ 	.byte	0x05
	.zero		1


	//   ....[162]....
        /*0b10*/ 	.word	0x00005520
        /*0b14*/ 	.word	0x000000ff
        /*0b18*/ 	.word	0x00000000
        /*0b1c*/ 	.short	0x010a
        /*0b1e*/ 	.byte	0x05
	.zero		1


	//   ....[163]....
        /*0b20*/ 	.word	0x000055c0
        /*0b24*/ 	.word	0x00000000
        /*0b28*/ 	.word	0x00000000
        /*0b2c*/ 	.short	0x010a
        /*0b2e*/ 	.byte	0xff
	.zero		1


	//   ....[164]....
        /*0b30*/ 	.word	0x00005600
        /*0b34*/ 	.word	0x00000000
        /*0b38*/ 	.word	0x00000000
        /*0b3c*/ 	.short	0x010a
        /*0b3e*/ 	.byte	0xff
	.zero		1


	//   ....[165]....
        /*0b40*/ 	.word	0x00005670
        /*0b44*/ 	.word	0x000000ff
        /*0b48*/ 	.word	0x00000000
        /*0b4c*/ 	.short	0x0101
        /*0b4e*/ 	.byte	0x04
	.zero		1


	//   ....[166]....
        /*0b50*/ 	.word	0x000056b0
        /*0b54*/ 	.word	0x000000ff
        /*0b58*/ 	.word	0x000002e0
        /*0b5c*/ 	.short	0x010a
        /*0b5e*/ 	.byte	0x11
	.zero		1


	//   ....[167]....
        /*0b60*/ 	.word	0x00005700
        /*0b64*/ 	.word	0x000000ff
        /*0b68*/ 	.word	0x00000000
        /*0b6c*/ 	.short	0x0101
        /*0b6e*/ 	.byte	0x04
	.zero		1


	//   ....[168]....
        /*0b70*/ 	.word	0x00005b80
        /*0b74*/ 	.word	0x00000007
        /*0b78*/ 	.word	0x00000260
        /*0b7c*/ 	.short	0x010a
        /*0b7e*/ 	.byte	0xff
	.zero		1


	//   ....[169]....
        /*0b80*/ 	.word	0x00005cf0
        /*0b84*/ 	.word	0x00000000
        /*0b88*/ 	.word	0x00000000
        /*0b8c*/ 	.short	0x0101
        /*0b8e*/ 	.byte	0xff
	.zero		1


	//   ....[170]....
        /*0b90*/ 	.word	0x00006160
        /*0b94*/ 	.word	0x000000ff
        /*0b98*/ 	.word	0x00000258
        /*0b9c*/ 	.short	0x010a
        /*0b9e*/ 	.byte	0x11
	.zero		1


	//   ....[171]....
        /*0ba0*/ 	.word	0x000062e0
        /*0ba4*/ 	.word	0x000000ff
        /*0ba8*/ 	.word	0x00000248
        /*0bac*/ 	.short	0x010a
        /*0bae*/ 	.byte	0x11
	.zero		1


	//   ....[172]....
        /*0bb0*/ 	.word	0x000064f0
        /*0bb4*/ 	.word	0x000000ff
        /*0bb8*/ 	.word	0x00000240
        /*0bbc*/ 	.short	0x010b
        /*0bbe*/ 	.byte	0x11
	.zero		1


	//   ....[173]....
        /*0bc0*/ 	.word	0x00006500
        /*0bc4*/ 	.word	0x000000ff
        /*0bc8*/ 	.word	0x00000000
        /*0bcc*/ 	.short	0x0101
        /*0bce*/ 	.byte	0x1b
	.zero		1


	//   ....[174]....
        /*0bd0*/ 	.word	0x00006540
        /*0bd4*/ 	.word	0x00000000
        /*0bd8*/ 	.word	0x00000248
        /*0bdc*/ 	.short	0x010a
        /*0bde*/ 	.byte	0xff
	.zero		1


	//   ....[175]....
        /*0be0*/ 	.word	0x000068b0
        /*0be4*/ 	.word	0x00000003
        /*0be8*/ 	.word	0x00000260
        /*0bec*/ 	.short	0x010a
        /*0bee*/ 	.byte	0xff
	.zero		1


	//   ....[176]....
        /*0bf0*/ 	.word	0x00006a30
        /*0bf4*/ 	.word	0x00000000
        /*0bf8*/ 	.word	0x00000000
        /*0bfc*/ 	.short	0x0101
        /*0bfe*/ 	.byte	0xff
	.zero		1


	//   ....[177]....
        /*0c00*/ 	.word	0x00007490
        /*0c04*/ 	.word	0x000000ff
        /*0c08*/ 	.word	0x00000240
        /*0c0c*/ 	.short	0x010a
        /*0c0e*/ 	.byte	0x2c
	.zero		1


	//   ....[178]....
        /*0c10*/ 	.word	0x000074a0
        /*0c14*/ 	.word	0x00000052
        /*0c18*/ 	.word	0x00000280
        /*0c1c*/ 	.short	0x010a
        /*0c1e*/ 	.byte	0xff
	.zero		1


	//   ....[179]....
        /*0c20*/ 	.word	0x000075f0
        /*0c24*/ 	.word	0x000000ff
        /*0c28*/ 	.word	0x00000240
        /*0c2c*/ 	.short	0x010a
        /*0c2e*/ 	.byte	0x2c
	.zero		1


	//   ....[180]....
        /*0c30*/ 	.word	0x000076e0
        /*0c34*/ 	.word	0x000000ff
        /*0c38*/ 	.word	0x00000000
        /*0c3c*/ 	.short	0x0101
        /*0c3e*/ 	.byte	0x04
	.zero		1


	//   ....[181]....
        /*0c40*/ 	.word	0x00007740
        /*0c44*/ 	.word	0x00000052
        /*0c48*/ 	.word	0x00000280
        /*0c4c*/ 	.short	0x010a
        /*0c4e*/ 	.byte	0xff
	.zero		1


	//   ....[182]....
        /*0c50*/ 	.word	0x00007b20
        /*0c54*/ 	.word	0x00000052
        /*0c58*/ 	.word	0x00000000
        /*0c5c*/ 	.short	0x0101
        /*0c5e*/ 	.byte	0xff
	.zero		1


	//   ....[183]....
        /*0c60*/ 	.word	0x00008370
        /*0c64*/ 	.word	0x00000000
        /*0c68*/ 	.word	0x000002d0
        /*0c6c*/ 	.short	0x010a
        /*0c6e*/ 	.byte	0xff
	.zero		1


	//   ....[184]....
        /*0c70*/ 	.word	0x000083d0
        /*0c74*/ 	.word	0x00000000
        /*0c78*/ 	.word	0x00000120
        /*0c7c*/ 	.short	0x010a
        /*0c7e*/ 	.byte	0xff
	.zero		1


	//   ....[185]....
        /*0c80*/ 	.word	0x00008430
        /*0c84*/ 	.word	0x00000000
        /*0c88*/ 	.word	0x00000120
        /*0c8c*/ 	.short	0x010a
        /*0c8e*/ 	.byte	0xff
	.zero		1


	//   ....[186]....
        /*0c90*/ 	.word	0x00008480
        /*0c94*/ 	.word	0x00000003
        /*0c98*/ 	.word	0x00000260
        /*0c9c*/ 	.short	0x010a
        /*0c9e*/ 	.byte	0xff
	.zero		1


	//   ....[187]....
        /*0ca0*/ 	.word	0x000084e0
        /*0ca4*/ 	.word	0x00000000
        /*0ca8*/ 	.word	0x00000000
        /*0cac*/ 	.short	0x010a
        /*0cae*/ 	.byte	0xff
	.zero		1


	//   ....[188]....
        /*0cb0*/ 	.word	0x00008540
        /*0cb4*/ 	.word	0x00000000
        /*0cb8*/ 	.word	0x00000000
        /*0cbc*/ 	.short	0x010a
        /*0cbe*/ 	.byte	0xff
	.zero		1


	//   ....[189]....
        /*0cc0*/ 	.word	0x000085a0
        /*0cc4*/ 	.word	0x00000000
        /*0cc8*/ 	.word	0x00000000
        /*0ccc*/ 	.short	0x010a
        /*0cce*/ 	.byte	0xff
	.zero		1


	//   ....[190]....
        /*0cd0*/ 	.word	0x00008600
        /*0cd4*/ 	.word	0x00000000
        /*0cd8*/ 	.word	0x00000000
        /*0cdc*/ 	.short	0x010a
        /*0cde*/ 	.byte	0xff
	.zero		1


	//   ....[191]....
        /*0ce0*/ 	.word	0x00008660
        /*0ce4*/ 	.word	0x00000000
        /*0ce8*/ 	.word	0x00000000
        /*0cec*/ 	.short	0x010a
        /*0cee*/ 	.byte	0xff
	.zero		1


	//   ....[192]....
        /*0cf0*/ 	.word	0x000086c0
        /*0cf4*/ 	.word	0x00000000
        /*0cf8*/ 	.word	0x00000000
        /*0cfc*/ 	.short	0x010a
        /*0cfe*/ 	.byte	0xff
	.zero		1


	//   ....[193]....
        /*0d00*/ 	.word	0x00008720
        /*0d04*/ 	.word	0x00000000
        /*0d08*/ 	.word	0x00000000
        /*0d0c*/ 	.short	0x010a
        /*0d0e*/ 	.byte	0xff
	.zero		1


	//   ....[194]....
        /*0d10*/ 	.word	0x00008780
        /*0d14*/ 	.word	0x00000000
        /*0d18*/ 	.word	0x00000000
        /*0d1c*/ 	.short	0x010a
        /*0d1e*/ 	.byte	0xff
	.zero		1


	//   ....[195]....
        /*0d20*/ 	.word	0x000087e0
        /*0d24*/ 	.word	0x00000000
        /*0d28*/ 	.word	0x00000000
        /*0d2c*/ 	.short	0x010a
        /*0d2e*/ 	.byte	0xff
	.zero		1


	//   ....[196]....
        /*0d30*/ 	.word	0x00008840
        /*0d34*/ 	.word	0x00000000
        /*0d38*/ 	.word	0x00000000
        /*0d3c*/ 	.short	0x010a
        /*0d3e*/ 	.byte	0xff
	.zero		1


	//   ....[197]....
        /*0d40*/ 	.word	0x000088a0
        /*0d44*/ 	.word	0x00000000
        /*0d48*/ 	.word	0x00000000
        /*0d4c*/ 	.short	0x010a
        /*0d4e*/ 	.byte	0xff
	.zero		1


	//   ....[198]....
        /*0d50*/ 	.word	0x00008900
        /*0d54*/ 	.word	0x00000000
        /*0d58*/ 	.word	0x00000000
        /*0d5c*/ 	.short	0x010a
        /*0d5e*/ 	.byte	0xff
	.zero		1


	//   ....[199]....
        /*0d60*/ 	.word	0x00008960
        /*0d64*/ 	.word	0x00000000
        /*0d68*/ 	.word	0x00000000
        /*0d6c*/ 	.short	0x010a
        /*0d6e*/ 	.byte	0xff
	.zero		1


	//   ....[200]....
        /*0d70*/ 	.word	0x000089c0
        /*0d74*/ 	.word	0x00000000
        /*0d78*/ 	.word	0x00000000
        /*0d7c*/ 	.short	0x010a
        /*0d7e*/ 	.byte	0xff
	.zero		1


	//   ....[201]....
        /*0d80*/ 	.word	0x00008a20
        /*0d84*/ 	.word	0x00000000
        /*0d88*/ 	.word	0x00000000
        /*0d8c*/ 	.short	0x010a
        /*0d8e*/ 	.byte	0xff
	.zero		1


	//   ....[202]....
        /*0d90*/ 	.word	0x00008a80
        /*0d94*/ 	.word	0x00000000
        /*0d98*/ 	.word	0x00000000
        /*0d9c*/ 	.short	0x010a
        /*0d9e*/ 	.byte	0xff
	.zero		1


	//   ....[203]....
        /*0da0*/ 	.word	0x00008ae0
        /*0da4*/ 	.word	0x00000000
        /*0da8*/ 	.word	0x00000000
        /*0dac*/ 	.short	0x010a
        /*0dae*/ 	.byte	0xff
	.zero		1


	//   ....[204]....
        /*0db0*/ 	.word	0x00008b40
        /*0db4*/ 	.word	0x00000000
        /*0db8*/ 	.word	0x00000000
        /*0dbc*/ 	.short	0x010a
        /*0dbe*/ 	.byte	0xff
	.zero		1


	//   ....[205]....
        /*0dc0*/ 	.word	0x00008ba0
        /*0dc4*/ 	.word	0x00000000
        /*0dc8*/ 	.word	0x00000000
        /*0dcc*/ 	.short	0x010a
        /*0dce*/ 	.byte	0xff
	.zero		1


	//   ....[206]....
        /*0dd0*/ 	.word	0x00008c00
        /*0dd4*/ 	.word	0x00000000
        /*0dd8*/ 	.word	0x00000000
        /*0ddc*/ 	.short	0x010a
        /*0dde*/ 	.byte	0xff
	.zero		1


	//   ....[207]....
        /*0de0*/ 	.word	0x00008c60
        /*0de4*/ 	.word	0x00000000
        /*0de8*/ 	.word	0x00000000
        /*0dec*/ 	.short	0x010a
        /*0dee*/ 	.byte	0xff
	.zero		1


	//   ....[208]....
        /*0df0*/ 	.word	0x00008cc0
        /*0df4*/ 	.word	0x00000000
        /*0df8*/ 	.word	0x00000000
        /*0dfc*/ 	.short	0x010a
        /*0dfe*/ 	.byte	0xff
	.zero		1


	//   ....[209]....
        /*0e00*/ 	.word	0x00008d20
        /*0e04*/ 	.word	0x00000000
        /*0e08*/ 	.word	0x00000000
        /*0e0c*/ 	.short	0x010a
        /*0e0e*/ 	.byte	0xff
	.zero		1


	//   ....[210]....
        /*0e10*/ 	.word	0x00008d80
        /*0e14*/ 	.word	0x00000000
        /*0e18*/ 	.word	0x00000000
        /*0e1c*/ 	.short	0x010a
        /*0e1e*/ 	.byte	0xff
	.zero		1


	//   ....[211]....
        /*0e20*/ 	.word	0x00008de0
        /*0e24*/ 	.word	0x00000000
        /*0e28*/ 	.word	0x00000000
        /*0e2c*/ 	.short	0x010a
        /*0e2e*/ 	.byte	0xff
	.zero		1


	//   ....[212]....
        /*0e30*/ 	.word	0x00008e40
        /*0e34*/ 	.word	0x00000000
        /*0e38*/ 	.word	0x00000000
        /*0e3c*/ 	.short	0x010a
        /*0e3e*/ 	.byte	0xff
	.zero		1


	//   ....[213]....
        /*0e40*/ 	.word	0x00008ea0
        /*0e44*/ 	.word	0x00000000
        /*0e48*/ 	.word	0x00000000
        /*0e4c*/ 	.short	0x010a
        /*0e4e*/ 	.byte	0xff
	.zero		1


	//   ....[214]....
        /*0e50*/ 	.word	0x00008f00
        /*0e54*/ 	.word	0x00000000
        /*0e58*/ 	.word	0x00000000
        /*0e5c*/ 	.short	0x010a
        /*0e5e*/ 	.byte	0xff
	.zero		1


	//   ....[215]....
        /*0e60*/ 	.word	0x00008f60
        /*0e64*/ 	.word	0x00000000
        /*0e68*/ 	.word	0x00000000
        /*0e6c*/ 	.short	0x010a
        /*0e6e*/ 	.byte	0xff
	.zero		1


	//   ....[216]....
        /*0e70*/ 	.word	0x00008fc0
        /*0e74*/ 	.word	0x00000000
        /*0e78*/ 	.word	0x00000000
        /*0e7c*/ 	.short	0x010a
        /*0e7e*/ 	.byte	0xff
	.zero		1


	//   ....[217]....
        /*0e80*/ 	.word	0x00009020
        /*0e84*/ 	.word	0x00000000
        /*0e88*/ 	.word	0x00000000
        /*0e8c*/ 	.short	0x010a
        /*0e8e*/ 	.byte	0xff
	.zero		1


	//   ....[218]....
        /*0e90*/ 	.word	0x00009080
        /*0e94*/ 	.word	0x00000000
        /*0e98*/ 	.word	0x00000000
        /*0e9c*/ 	.short	0x010a
        /*0e9e*/ 	.byte	0xff
	.zero		1


	//   ....[219]....
        /*0ea0*/ 	.word	0x000090e0
        /*0ea4*/ 	.word	0x00000000
        /*0ea8*/ 	.word	0x00000000
        /*0eac*/ 	.short	0x010a
        /*0eae*/ 	.byte	0xff
	.zero		1


	//   ....[220]....
        /*0eb0*/ 	.word	0x00009140
        /*0eb4*/ 	.word	0x00000000
        /*0eb8*/ 	.word	0x00000000
        /*0ebc*/ 	.short	0x010a
        /*0ebe*/ 	.byte	0xff
	.zero		1


	//   ....[221]....
        /*0ec0*/ 	.word	0x000091a0
        /*0ec4*/ 	.word	0x00000000
        /*0ec8*/ 	.word	0x00000000
        /*0ecc*/ 	.short	0x010a
        /*0ece*/ 	.byte	0xff
	.zero		1


	//   ....[222]....
        /*0ed0*/ 	.word	0x000091f0
        /*0ed4*/ 	.word	0x00000002
        /*0ed8*/ 	.word	0x000002c0
        /*0edc*/ 	.short	0x010a
        /*0ede*/ 	.byte	0xff
	.zero		1


	//   ....[223]....
        /*0ee0*/ 	.word	0x00009250
        /*0ee4*/ 	.word	0x00000002
        /*0ee8*/ 	.word	0x00000270
        /*0eec*/ 	.short	0x010a
        /*0eee*/ 	.byte	0xff
	.zero		1


	//   ....[224]....
        /*0ef0*/ 	.word	0x000092a0
        /*0ef4*/ 	.word	0x00000002
        /*0ef8*/ 	.word	0x00000260
        /*0efc*/ 	.short	0x010a
        /*0efe*/ 	.byte	0xff
	.zero		1


	//   ....[225]....
        /*0f00*/ 	.word	0x00009300
        /*0f04*/ 	.word	0x00000000
        /*0f08*/ 	.word	0x00000270
        /*0f0c*/ 	.short	0x010a
        /*0f0e*/ 	.byte	0xff
	.zero		1


	//   ....[226]....
        /*0f10*/ 	.word	0x00009360
        /*0f14*/ 	.word	0x00000005
        /*0f18*/ 	.word	0x00000008
        /*0f1c*/ 	.short	0x010a
        /*0f1e*/ 	.byte	0xff
	.zero		1


	//   ....[227]....
        /*0f20*/ 	.word	0x00009450
        /*0f24*/ 	.word	0x00000000
        /*0f28*/ 	.word	0x00000008
        /*0f2c*/ 	.short	0x010a
        /*0f2e*/ 	.byte	0xff
	.zero		1


	//   ....[228]....
        /*0f30*/ 	.word	0x000094a0
        /*0f34*/ 	.word	0x00000000
        /*0f38*/ 	.word	0x00000260
        /*0f3c*/ 	.short	0x010a
        /*0f3e*/ 	.byte	0xff
	.zero		1


	//   ....[229]....
        /*0f40*/ 	.word	0x00009500
        /*0f44*/ 	.word	0x00000000
        /*0f48*/ 	.word	0x000002a0
        /*0f4c*/ 	.short	0x010a
        /*0f4e*/ 	.byte	0xff
	.zero		1


	//   ....[230]....
        /*0f50*/ 	.word	0x00009560
        /*0f54*/ 	.word	0x00000000
        /*0f58*/ 	.word	0x00000000
        /*0f5c*/ 	.short	0x010a
        /*0f5e*/ 	.byte	0xff
	.zero		1


	//   ....[231]....
        /*0f60*/ 	.word	0x000095c0
        /*0f64*/ 	.word	0x00000000
        /*0f68*/ 	.word	0x00000000
        /*0f6c*/ 	.short	0x010a
        /*0f6e*/ 	.byte	0xff
	.zero		1


	//   ....[232]....
        /*0f70*/ 	.word	0x00009620
        /*0f74*/ 	.word	0x00000000
        /*0f78*/ 	.word	0x00000000
        /*0f7c*/ 	.short	0x010a
        /*0f7e*/ 	.byte	0xff
	.zero		1


	//   ....[233]....
        /*0f80*/ 	.word	0x00009680
        /*0f84*/ 	.word	0x00000000
        /*0f88*/ 	.word	0x00000000
        /*0f8c*/ 	.short	0x010a
        /*0f8e*/ 	.byte	0xff
	.zero		1


	//   ....[234]....
        /*0f90*/ 	.word	0x000096e0
        /*0f94*/ 	.word	0x00000000
        /*0f98*/ 	.word	0x000002e0
        /*0f9c*/ 	.short	0x010a
        /*0f9e*/ 	.byte	0xff
	.zero		1


	//   ....[235]....
        /*0fa0*/ 	.word	0x00009730
        /*0fa4*/ 	.word	0x00000007
        /*0fa8*/ 	.word	0x00000260
        /*0fac*/ 	.short	0x010a
        /*0fae*/ 	.byte	0xff
	.zero		1


	//   ....[236]....
        /*0fb0*/ 	.word	0x00009790
        /*0fb4*/ 	.word	0x00000000
        /*0fb8*/ 	.word	0x00000258
        /*0fbc*/ 	.short	0x010a
        /*0fbe*/ 	.byte	0xff
	.zero		1


	//   ....[237]....
        /*0fc0*/ 	.word	0x000097f0
        /*0fc4*/ 	.word	0x00000000
        /*0fc8*/ 	.word	0x00000248
        /*0fcc*/ 	.short	0x010a
        /*0fce*/ 	.byte	0xff
	.zero		1


	//   ....[238]....
        /*0fd0*/ 	.word	0x00009840
        /*0fd4*/ 	.word	0x00000003
        /*0fd8*/ 	.word	0x00000260
        /*0fdc*/ 	.short	0x010a
        /*0fde*/ 	.byte	0xff
	.zero		1


	//   ....[239]....
        /*0fe0*/ 	.word	0x000098a0
        /*0fe4*/ 	.word	0x00000000
        /*0fe8*/ 	.word	0x00000240
        /*0fec*/ 	.short	0x010a
        /*0fee*/ 	.byte	0xff
	.zero		1


	//   ....[240]....
        /*0ff0*/ 	.word	0x000098f0
        /*0ff4*/ 	.word	0x00000052
        /*0ff8*/ 	.word	0x00000280
        /*0ffc*/ 	.short	0x010a
        /*0ffe*/ 	.byte	0xff
	.zero		1


	//----- nvinfo : EIATTR_NUM_MBARRIERS
	.align		4
.L_47:
        /*1000*/ 	.byte	0x03, 0x38
        /*1002*/ 	.short	0x005d


	//----- nvinfo : EIATTR_EXIT_INSTR_OFFSETS
	.align		4
        /*1004*/ 	.byte	0x04, 0x1c
        /*1006*/ 	.short	(.L_49 - .L_48)


	//   ....[0]....
.L_48:
        /*1008*/ 	.word	0x00004110


	//   ....[1]....
        /*100c*/ 	.word	0x00004620


	//   ....[2]....
        /*1010*/ 	.word	0x00004680


	//   ....[3]....
        /*1014*/ 	.word	0x00005930


	//   ....[4]....
        /*1018*/ 	.word	0x00006570


	//   ....[5]....
        /*101c*/ 	.word	0x000065b0


	//   ....[6]....
        /*1020*/ 	.word	0x00008360


	//----- nvinfo : EIATTR_MAX_THREADS
	.align		4
.L_49:
        /*1024*/ 	.byte	0x04, 0x05
        /*1026*/ 	.short	(.L_51 - .L_50)
.L_50:
        /*1028*/ 	.word	0x00000100
        /*102c*/ 	.word	0x00000001
        /*1030*/ 	.word	0x00000001


	//----- nvinfo : EIATTR_CRS_STACK_SIZE
	.align		4
.L_51:
        /*1034*/ 	.byte	0x04, 0x1e
        /*1036*/ 	.short	(.L_53 - .L_52)
.L_52:
        /*1038*/ 	.word	0x00000000


	//----- nvinfo : EIATTR_CBANK_PARAM_SIZE
	.align		4
.L_53:
        /*103c*/ 	.byte	0x03, 0x19
        /*103e*/ 	.short	0x0800


	//----- nvinfo : EIATTR_PARAM_CBANK
	.align		4
        /*1040*/ 	.byte	0x04, 0x0a
        /*1042*/ 	.short	(.L_55 - .L_54)
	.align		4
.L_54:
        /*1044*/ 	.word	index@(.nv.constant0._ZN7cutlass13device_kernelINS_4gemm6kernel13GemmUniversalIN4cute5tupleIJiiiiEEENS1_10collective13CollectiveMmaINS1_35MainloopSm100TmaUmmaWarpSpecializedILi36ELi2ELi4ENS5_IJNS4_1CILi2EEESB_NSA_ILi1EEEEEEEENS5_IJNSA_ILi128EEENSA_ILi64EEESG_EEENS_12float_e5m2_tENS5_IJlSC_lEEESI_SJ_NS4_8TiledMMAINS4_8MMA_AtomIJNS4_10MMA_TraitsINS4_25SM100_MMA_F8F6F4_2x1SM_SSEJSI_SI_fSF_SG_NS4_17integral_constantINS4_4UMMA5MajorELSQ_0EEESR_NSO_INSP_7ScaleInELSS_0EEEST_EEEEEENS4_6LayoutINS5_IJSC_SC_SC_EEENS5_IJNSA_ILi0EEESY_SY_EEEEENS5_IJNS4_10UnderscoreES11_S11_EEEEENS4_28SM100_TMA_2SM_LOAD_MULTICASTENS4_14ComposedLayoutINS4_7SwizzleILi2ELi4ELi3EEENS4_18smem_ptr_flag_bitsILi8EEENSW_INS5_IJNSA_ILi8EEESG_EEENS5_IJSG_SC_EEEEEEEvNS4_8identityENS4_18SM100_TMA_2SM_LOADES1E_vS1F_EENS_8epilogue10collective18CollectiveEpilogueINS1I_23Sm100TmaWarpSpecializedILi1ELi1ELi32ELb0ELb0EEEJNS5_IJSG_SG_SG_EEENS5_IJNSW_ISG_SC_EES1O_EEESI_SJ_SI_SJ_NS1I_6fusion15FusionCallbacksIS1M_NS1Q_17LinearCombinationISI_fSI_fLNS_15FloatRoundStyleE2EEES1N_S1P_JEEENS4_5SM1004TMEM4LOAD26SM100_TMEM_LOAD_32dp32b32xENS4_13SM90_TMA_LOADES1E_NS4_39AutoVectorizingCopyWithAssumedAlignmentILi128EEENS4_14SM90_TMA_STOREES1E_S22_S22_EEEvvEEEEvNT_6ParamsE)
        /*1048*/ 	.short	0x0380
        /*104a*/ 	.short	0x0800


	//----- nvinfo : EIATTR_SW_WAR
	.align		4
.L_55:
        /*104c*/ 	.byte	0x04, 0x36
        /*104e*/ 	.short	(.L_57 - .L_56)
.L_56:
        /*1050*/ 	.word	0x00000008
.L_57:


//--------------------- .nv.callgraph             --------------------------
	.section	.nv.callgraph,"",@"SHT_CUDA_CALLGRAPH"
	.align	4
	.sectionentsize	8
	.align		4
        /*0000*/ 	.word	0x00000000
	.align		4
        /*0004*/ 	.word	0xffffffff
	.align		4
        /*0008*/ 	.word	index@(_ZN7cutlass13device_kernelINS_4gemm6kernel13GemmUniversalIN4cute5tupleIJiiiiEEENS1_10collective13CollectiveMmaINS1_35MainloopSm100TmaUmmaWarpSpecializedILi36ELi2ELi4ENS5_IJNS4_1CILi2EEESB_NSA_ILi1EEEEEEEENS5_IJNSA_ILi128EEENSA_ILi64EEESG_EEENS_12float_e5m2_tENS5_IJlSC_lEEESI_SJ_NS4_8TiledMMAINS4_8MMA_AtomIJNS4_10MMA_TraitsINS4_25SM100_MMA_F8F6F4_2x1SM_SSEJSI_SI_fSF_SG_NS4_17integral_constantINS4_4UMMA5MajorELSQ_0EEESR_NSO_INSP_7ScaleInELSS_0EEEST_EEEEEENS4_6LayoutINS5_IJSC_SC_SC_EEENS5_IJNSA_ILi0EEESY_SY_EEEEENS5_IJNS4_10UnderscoreES11_S11_EEEEENS4_28SM100_TMA_2SM_LOAD_MULTICASTENS4_14ComposedLayoutINS4_7SwizzleILi2ELi4ELi3EEENS4_18smem_ptr_flag_bitsILi8EEENSW_INS5_IJNSA_ILi8EEESG_EEENS5_IJSG_SC_EEEEEEEvNS4_8identityENS4_18SM100_TMA_2SM_LOADES1E_vS1F_EENS_8epilogue10collective18CollectiveEpilogueINS1I_23Sm100TmaWarpSpecializedILi1ELi1ELi32ELb0ELb0EEEJNS5_IJSG_SG_SG_EEENS5_IJNSW_ISG_SC_EES1O_EEESI_SJ_SI_SJ_NS1I_6fusion15FusionCallbacksIS1M_NS1Q_17LinearCombinationISI_fSI_fLNS_15FloatRoundStyleE2EEES1N_S1P_JEEENS4_5SM1004TMEM4LOAD26SM100_TMEM_LOAD_32dp32b32xENS4_13SM90_TMA_LOADES1E_NS4_39AutoVectorizingCopyWithAssumedAlignmentILi128EEENS4_14SM90_TMA_STOREES1E_S22_S22_EEEvvEEEEvNT_6ParamsE)
	.align		4
        /*000c*/ 	.word	index@(__assertfail)
	.align		4
        /*0010*/ 	.word	0x00000000
	.align		4
        /*0014*/ 	.word	0xfffffffe
	.align		4
        /*0018*/ 	.word	0x00000000
	.align		4
        /*001c*/ 	.word	0xfffffffd
	.align		4
        /*0020*/ 	.word	0x00000000
	.align		4
        /*0024*/ 	.word	0xfffffffc


//--------------------- .nv.constant4             --------------------------
	.section	.nv.constant4,"a",@progbits
	.align	8
	.align		8
.nv.constant4:
        /*0000*/ 	.dword	__assertfail
	.align		8
        /*0008*/ 	.dword	__unnamed_1
	.align		8
        /*0010*/ 	.dword	__unnamed_2
	.align		8
        /*0018*/ 	.dword	_ZN39_INTERNAL_edcae924_4_k_cu_259817c5_99344cuda3std3__45__cpo5beginE
	.align		8
        /*0020*/ 	.dword	_ZN39_INTERNAL_edcae924_4_k_cu_259817c5_99344cuda3std3__45__cpo3endE
	.align		8
        /*0028*/ 	.dword	_ZN39_INTERNAL_edcae924_4_k_cu_259817c5_99344cuda3std3__45__cpo6cbeginE
	.align		8
        /*0030*/ 	.dword	_ZN39_INTERNAL_edcae924_4_k_cu_259817c5_99344cuda3std3__45__cpo4cendE
	.align		8
        /*0038*/ 	.dword	_ZN39_INTERNAL_edcae924_4_k_cu_259817c5_99344cuda3std3__441_GLOBAL__N__edcae924_4_k_cu_259817c5_99346ignoreE
	.align		8
        /*0040*/ 	.dword	_ZN39_INTERNAL_edcae924_4_k_cu_259817c5_99344cuda3std3__419piecewise_constructE
	.align		8
        /*0048*/ 	.dword	_ZN39_INTERNAL_edcae924_4_k_cu_259817c5_99344cuda3std3__48in_placeE
	.align		8
        /*0050*/ 	.dword	_ZN39_INTERNAL_edcae924_4_k_cu_259817c5_99344cuda3std6ranges3__45__cpo4swapE
	.align		8
        /*0058*/ 	.dword	_ZN39_INTERNAL_edcae924_4_k_cu_259817c5_99344cuda3std6ranges3__45__cpo9iter_moveE
	.align		8
        /*0060*/ 	.dword	_ZN39_INTERNAL_edcae924_4_k_cu_259817c5_99344cute7productE
	.align		8
        /*0068*/ 	.dword	_ZN39_INTERNAL_edcae924_4_k_cu_259817c5_99344cute1_E
	.align		8
        /*0070*/ 	.dword	$str$25
	.align		8
        /*0078*/ 	.dword	$str$26
	.align		8
        /*0080*/ 	.dword	$str$27
	.align		8
        /*0088*/ 	.dword	$str$28


//--------------------- .text._ZN7cutlass13device_kernelINS_4gemm6kernel13GemmUniversalIN4cute5tupleIJiiiiEEENS1_10collective13CollectiveMmaINS1_35MainloopSm100TmaUmmaWarpSpecializedILi36ELi2ELi4ENS5_IJNS4_1CILi2EEESB_NSA_ILi1EEEEEEEENS5_IJNSA_ILi128EEENSA_ILi64EEESG_EEENS_12float_e5m2_tENS5_IJlSC_lEEESI_SJ_NS4_8TiledMMAINS4_8MMA_AtomIJNS4_10MMA_TraitsINS4_25SM100_MMA_F8F6F4_2x1SM_SSEJSI_SI_fSF_SG_NS4_17integral_constantINS4_4UMMA5MajorELSQ_0EEESR_NSO_INSP_7ScaleInELSS_0EEEST_EEEEEENS4_6LayoutINS5_IJSC_SC_SC_EEENS5_IJNSA_ILi0EEESY_SY_EEEEENS5_IJNS4_10UnderscoreES11_S11_EEEEENS4_28SM100_TMA_2SM_LOAD_MULTICASTENS4_14ComposedLayoutINS4_7SwizzleILi2ELi4ELi3EEENS4_18smem_ptr_flag_bitsILi8EEENSW_INS5_IJNSA_ILi8EEESG_EEENS5_IJSG_SC_EEEEEEEvNS4_8identityENS4_18SM100_TMA_2SM_LOADES1E_vS1F_EENS_8epilogue10collective18CollectiveEpilogueINS1I_23Sm100TmaWarpSpecializedILi1ELi1ELi32ELb0ELb0EEEJNS5_IJSG_SG_SG_EEENS5_IJNSW_ISG_SC_EES1O_EEESI_SJ_SI_SJ_NS1I_6fusion15FusionCallbacksIS1M_NS1Q_17LinearCombinationISI_fSI_fLNS_15FloatRoundStyleE2EEES1N_S1P_JEEENS4_5SM1004TMEM4LOAD26SM100_TMEM_LOAD_32dp32b32xENS4_13SM90_TMA_LOADES1E_NS4_39AutoVectorizingCopyWithAssumedAlignmentILi128EEENS4_14SM90_TMA_STOREES1E_S22_S22_EEEvvEEEEvNT_6ParamsE --------------------------
	.section	.text._ZN7cutlass13device_kernelINS_4gemm6kernel13GemmUniversalIN4cute5tupleIJiiiiEEENS1_10collective13CollectiveMmaINS1_35MainloopSm100TmaUmmaWarpSpecializedILi36ELi2ELi4ENS5_IJNS4_1CILi2EEESB_NSA_ILi1EEEEEEEENS5_IJNSA_ILi128EEENSA_ILi64EEESG_EEENS_12float_e5m2_tENS5_IJlSC_lEEESI_SJ_NS4_8TiledMMAINS4_8MMA_AtomIJNS4_10MMA_TraitsINS4_25SM100_MMA_F8F6F4_2x1SM_SSEJSI_SI_fSF_SG_NS4_17integral_constantINS4_4UMMA5MajorELSQ_0EEESR_NSO_INSP_7ScaleInELSS_0EEEST_EEEEEENS4_6LayoutINS5_IJSC_SC_SC_EEENS5_IJNSA_ILi0EEESY_SY_EEEEENS5_IJNS4_10UnderscoreES11_S11_EEEEENS4_28SM100_TMA_2SM_LOAD_MULTICASTENS4_14ComposedLayoutINS4_7SwizzleILi2ELi4ELi3EEENS4_18smem_ptr_flag_bitsILi8EEENSW_INS5_IJNSA_ILi8EEESG_EEENS5_IJSG_SC_EEEEEEEvNS4_8identityENS4_18SM100_TMA_2SM_LOADES1E_vS1F_EENS_8epilogue10collective18CollectiveEpilogueINS1I_23Sm100TmaWarpSpecializedILi1ELi1ELi32ELb0ELb0EEEJNS5_IJSG_SG_SG_EEENS5_IJNSW_ISG_SC_EES1O_EEESI_SJ_SI_SJ_NS1I_6fusion15FusionCallbacksIS1M_NS1Q_17LinearCombinationISI_fSI_fLNS_15FloatRoundStyleE2EEES1N_S1P_JEEENS4_5SM1004TMEM4LOAD26SM100_TMEM_LOAD_32dp32b32xENS4_13SM90_TMA_LOADES1E_NS4_39AutoVectorizingCopyWithAssumedAlignmentILi128EEENS4_14SM90_TMA_STOREES1E_S22_S22_EEEvvEEEEvNT_6ParamsE,"ax",@progbits
	.align	128
.text._ZN7cutlass13device_kernelINS_4gemm6kernel13GemmUniversalIN4cute5tupleIJiiiiEEENS1_10collective13CollectiveMmaINS1_35MainloopSm100TmaUmmaWarpSpecializedILi36ELi2ELi4ENS5_IJNS4_1CILi2EEESB_NSA_ILi1EEEEEEEENS5_IJNSA_ILi128EEENSA_ILi64EEESG_EEENS_12float_e5m2_tENS5_IJlSC_lEEESI_SJ_NS4_8TiledMMAINS4_8MMA_AtomIJNS4_10MMA_TraitsINS4_25SM100_MMA_F8F6F4_2x1SM_SSEJSI_SI_fSF_SG_NS4_17integral_constantINS4_4UMMA5MajorELSQ_0EEESR_NSO_INSP_7ScaleInELSS_0EEEST_EEEEEENS4_6LayoutINS5_IJSC_SC_SC_EEENS5_IJNSA_ILi0EEESY_SY_EEEEENS5_IJNS4_10UnderscoreES11_S11_EEEEENS4_28SM100_TMA_2SM_LOAD_MULTICASTENS4_14ComposedLayoutINS4_7SwizzleILi2ELi4ELi3EEENS4_18smem_ptr_flag_bitsILi8EEENSW_INS5_IJNSA_ILi8EEESG_EEENS5_IJSG_SC_EEEEEEEvNS4_8identityENS4_18SM100_TMA_2SM_LOADES1E_vS1F_EENS_8epilogue10collective18CollectiveEpilogueINS1I_23Sm100TmaWarpSpecializedILi1ELi1ELi32ELb0ELb0EEEJNS5_IJSG_SG_SG_EEENS5_IJNSW_ISG_SC_EES1O_EEESI_SJ_SI_SJ_NS1I_6fusion15FusionCallbacksIS1M_NS1Q_17LinearCombinationISI_fSI_fLNS_15FloatRoundStyleE2EEES1N_S1P_JEEENS4_5SM1004TMEM4LOAD26SM100_TMEM_LOAD_32dp32b32xENS4_13SM90_TMA_LOADES1E_NS4_39AutoVectorizingCopyWithAssumedAlignmentILi128EEENS4_14SM90_TMA_STOREES1E_S22_S22_EEEvvEEEEvNT_6ParamsE:
        .type           _ZN7cutlass13device_kernelINS_4gemm6kernel13GemmUniversalIN4cute5tupleIJiiiiEEENS1_10collective13CollectiveMmaINS1_35MainloopSm100TmaUmmaWarpSpecializedILi36ELi2ELi4ENS5_IJNS4_1CILi2EEESB_NSA_ILi1EEEEEEEENS5_IJNSA_ILi128EEENSA_ILi64EEESG_EEENS_12float_e5m2_tENS5_IJlSC_lEEESI_SJ_NS4_8TiledMMAINS4_8MMA_AtomIJNS4_10MMA_TraitsINS4_25SM100_MMA_F8F6F4_2x1SM_SSEJSI_SI_fSF_SG_NS4_17integral_constantINS4_4UMMA5MajorELSQ_0EEESR_NSO_INSP_7ScaleInELSS_0EEEST_EEEEEENS4_6LayoutINS5_IJSC_SC_SC_EEENS5_IJNSA_ILi0EEESY_SY_EEEEENS5_IJNS4_10UnderscoreES11_S11_EEEEENS4_28SM100_TMA_2SM_LOAD_MULTICASTENS4_14ComposedLayoutINS4_7SwizzleILi2ELi4ELi3EEENS4_18smem_ptr_flag_bitsILi8EEENSW_INS5_IJNSA_ILi8EEESG_EEENS5_IJSG_SC_EEEEEEEvNS4_8identityENS4_18SM100_TMA_2SM_LOADES1E_vS1F_EENS_8epilogue10collective18CollectiveEpilogueINS1I_23Sm100TmaWarpSpecializedILi1ELi1ELi32ELb0ELb0EEEJNS5_IJSG_SG_SG_EEENS5_IJNSW_ISG_SC_EES1O_EEESI_SJ_SI_SJ_NS1I_6fusion15FusionCallbacksIS1M_NS1Q_17LinearCombinationISI_fSI_fLNS_15FloatRoundStyleE2EEES1N_S1P_JEEENS4_5SM1004TMEM4LOAD26SM100_TMEM_LOAD_32dp32b32xENS4_13SM90_TMA_LOADES1E_NS4_39AutoVectorizingCopyWithAssumedAlignmentILi128EEENS4_14SM90_TMA_STOREES1E_S22_S22_EEEvvEEEEvNT_6ParamsE,@function
        .size           _ZN7cutlass13device_kernelINS_4gemm6kernel13GemmUniversalIN4cute5tupleIJiiiiEEENS1_10collective13CollectiveMmaINS1_35MainloopSm100TmaUmmaWarpSpecializedILi36ELi2ELi4ENS5_IJNS4_1CILi2EEESB_NSA_ILi1EEEEEEEENS5_IJNSA_ILi128EEENSA_ILi64EEESG_EEENS_12float_e5m2_tENS5_IJlSC_lEEESI_SJ_NS4_8TiledMMAINS4_8MMA_AtomIJNS4_10MMA_TraitsINS4_25SM100_MMA_F8F6F4_2x1SM_SSEJSI_SI_fSF_SG_NS4_17integral_constantINS4_4UMMA5MajorELSQ_0EEESR_NSO_INSP_7ScaleInELSS_0EEEST_EEEEEENS4_6LayoutINS5_IJSC_SC_SC_EEENS5_IJNSA_ILi0EEESY_SY_EEEEENS5_IJNS4_10UnderscoreES11_S11_EEEEENS4_28SM100_TMA_2SM_LOAD_MULTICASTENS4_14ComposedLayoutINS4_7SwizzleILi2ELi4ELi3EEENS4_18smem_ptr_flag_bitsILi8EEENSW_INS5_IJNSA_ILi8EEESG_EEENS5_IJSG_SC_EEEEEEEvNS4_8identityENS4_18SM100_TMA_2SM_LOADES1E_vS1F_EENS_8epilogue10collective18CollectiveEpilogueINS1I_23Sm100TmaWarpSpecializedILi1ELi1ELi32ELb0ELb0EEEJNS5_IJSG_SG_SG_EEENS5_IJNSW_ISG_SC_EES1O_EEESI_SJ_SI_SJ_NS1I_6fusion15FusionCallbacksIS1M_NS1Q_17LinearCombinationISI_fSI_fLNS_15FloatRoundStyleE2EEES1N_S1P_JEEENS4_5SM1004TMEM4LOAD26SM100_TMEM_LOAD_32dp32b32xENS4_13SM90_TMA_LOADES1E_NS4_39AutoVectorizingCopyWithAssumedAlignmentILi128EEENS4_14SM90_TMA_STOREES1E_S22_S22_EEEvvEEEEvNT_6ParamsE,(.L_x_246 - _ZN7cutlass13device_kernelINS_4gemm6kernel13GemmUniversalIN4cute5tupleIJiiiiEEENS1_10collective13CollectiveMmaINS1_35MainloopSm100TmaUmmaWarpSpecializedILi36ELi2ELi4ENS5_IJNS4_1CILi2EEESB_NSA_ILi1EEEEEEEENS5_IJNSA_ILi128EEENSA_ILi64EEESG_EEENS_12float_e5m2_tENS5_IJlSC_lEEESI_SJ_NS4_8TiledMMAINS4_8MMA_AtomIJNS4_10MMA_TraitsINS4_25SM100_MMA_F8F6F4_2x1SM_SSEJSI_SI_fSF_SG_NS4_17integral_constantINS4_4UMMA5MajorELSQ_0EEESR_NSO_INSP_7ScaleInELSS_0EEEST_EEEEEENS4_6LayoutINS5_IJSC_SC_SC_EEENS5_IJNSA_ILi0EEESY_SY_EEEEENS5_IJNS4_10UnderscoreES11_S11_EEEEENS4_28SM100_TMA_2SM_LOAD_MULTICASTENS4_14ComposedLayoutINS4_7SwizzleILi2ELi4ELi3EEENS4_18smem_ptr_flag_bitsILi8EEENSW_INS5_IJNSA_ILi8EEESG_EEENS5_IJSG_SC_EEEEEEEvNS4_8identityENS4_18SM100_TMA_2SM_LOADES1E_vS1F_EENS_8epilogue10collective18CollectiveEpilogueINS1I_23Sm100TmaWarpSpecializedILi1ELi1ELi32ELb0ELb0EEEJNS5_IJSG_SG_SG_EEENS5_IJNSW_ISG_SC_EES1O_EEESI_SJ_SI_SJ_NS1I_6fusion15FusionCallbacksIS1M_NS1Q_17LinearCombinationISI_fSI_fLNS_15FloatRoundStyleE2EEES1N_S1P_JEEENS4_5SM1004TMEM4LOAD26SM100_TMEM_LOAD_32dp32b32xENS4_13SM90_TMA_LOADES1E_NS4_39AutoVectorizingCopyWithAssumedAlignmentILi128EEENS4_14SM90_TMA_STOREES1E_S22_S22_EEEvvEEEEvNT_6ParamsE)
        .other          _ZN7cutlass13device_kernelINS_4gemm6kernel13GemmUniversalIN4cute5tupleIJiiiiEEENS1_10collective13CollectiveMmaINS1_35MainloopSm100TmaUmmaWarpSpecializedILi36ELi2ELi4ENS5_IJNS4_1CILi2EEESB_NSA_ILi1EEEEEEEENS5_IJNSA_ILi128EEENSA_ILi64EEESG_EEENS_12float_e5m2_tENS5_IJlSC_lEEESI_SJ_NS4_8TiledMMAINS4_8MMA_AtomIJNS4_10MMA_TraitsINS4_25SM100_MMA_F8F6F4_2x1SM_SSEJSI_SI_fSF_SG_NS4_17integral_constantINS4_4UMMA5MajorELSQ_0EEESR_NSO_INSP_7ScaleInELSS_0EEEST_EEEEEENS4_6LayoutINS5_IJSC_SC_SC_EEENS5_IJNSA_ILi0EEESY_SY_EEEEENS5_IJNS4_10UnderscoreES11_S11_EEEEENS4_28SM100_TMA_2SM_LOAD_MULTICASTENS4_14ComposedLayoutINS4_7SwizzleILi2ELi4ELi3EEENS4_18smem_ptr_flag_bitsILi8EEENSW_INS5_IJNSA_ILi8EEESG_EEENS5_IJSG_SC_EEEEEEEvNS4_8identityENS4_18SM100_TMA_2SM_LOADES1E_vS1F_EENS_8epilogue10collective18CollectiveEpilogueINS1I_23Sm100TmaWarpSpecializedILi1ELi1ELi32ELb0ELb0EEEJNS5_IJSG_SG_SG_EEENS5_IJNSW_ISG_SC_EES1O_EEESI_SJ_SI_SJ_NS1I_6fusion15FusionCallbacksIS1M_NS1Q_17LinearCombinationISI_fSI_fLNS_15FloatRoundStyleE2EEES1N_S1P_JEEENS4_5SM1004TMEM4LOAD26SM100_TMEM_LOAD_32dp32b32xENS4_13SM90_TMA_LOADES1E_NS4_39AutoVectorizingCopyWithAssumedAlignmentILi128EEENS4_14SM90_TMA_STOREES1E_S22_S22_EEEvvEEEEvNT_6ParamsE,@"STO_CUDA_ENTRY STV_DEFAULT"
_ZN7cutlass13device_kernelINS_4gemm6kernel13GemmUniversalIN4cute5tupleIJiiiiEEENS1_10collective13CollectiveMmaINS1_35MainloopSm100TmaUmmaWarpSpecializedILi36ELi2ELi4ENS5_IJNS4_1CILi2EEESB_NSA_ILi1EEEEEEEENS5_IJNSA_ILi128EEENSA_ILi64EEESG_EEENS_12float_e5m2_tENS5_IJlSC_lEEESI_SJ_NS4_8TiledMMAINS4_8MMA_AtomIJNS4_10MMA_TraitsINS4_25SM100_MMA_F8F6F4_2x1SM_SSEJSI_SI_fSF_SG_NS4_17integral_constantINS4_4UMMA5MajorELSQ_0EEESR_NSO_INSP_7ScaleInELSS_0EEEST_EEEEEENS4_6LayoutINS5_IJSC_SC_SC_EEENS5_IJNSA_ILi0EEESY_SY_EEEEENS5_IJNS4_10UnderscoreES11_S11_EEEEENS4_28SM100_TMA_2SM_LOAD_MULTICASTENS4_14ComposedLayoutINS4_7SwizzleILi2ELi4ELi3EEENS4_18smem_ptr_flag_bitsILi8EEENSW_INS5_IJNSA_ILi8EEESG_EEENS5_IJSG_SC_EEEEEEEvNS4_8identityENS4_18SM100_TMA_2SM_LOADES1E_vS1F_EENS_8epilogue10collective18CollectiveEpilogueINS1I_23Sm100TmaWarpSpecializedILi1ELi1ELi32ELb0ELb0EEEJNS5_IJSG_SG_SG_EEENS5_IJNSW_ISG_SC_EES1O_EEESI_SJ_SI_SJ_NS1I_6fusion15FusionCallbacksIS1M_NS1Q_17LinearCombinationISI_fSI_fLNS_15FloatRoundStyleE2EEES1N_S1P_JEEENS4_5SM1004TMEM4LOAD26SM100_TMEM_LOAD_32dp32b32xENS4_13SM90_TMA_LOADES1E_NS4_39AutoVectorizingCopyWithAssumedAlignmentILi128EEENS4_14SM90_TMA_STOREES1E_S22_S22_EEEvvEEEEvNT_6ParamsE:
[----:B------:R-:W1:Y:S01]  /*0000*/  LDC R1, c[0x0][0x37c] ;  /* 0x0000df00ff017b82 */ /* 0x000e620000000800 */
[----:B------:R-:W2:Y:S01]  /*0010*/  S2R R69, SR_TID.X ;  /* 0x0000000000457919 */ /* 0x000ea20000002100 */
[----:B------:R-:W3:Y:S06]  /*0020*/  LDCU.64 UR8, c[0x0][0x890] ;  /* 0x00011200ff0877ac */ /* 0x000eec0008000a00 */
[----:B------:R-:W4:Y:S01]  /*0030*/  S2UR UR4, SR_CgaCtaId ;  /* 0x00000000000479c3 */ /* 0x000f220000008800 */
[----:B------:R-:W-:Y:S02]  /*0040*/  PRMT R80, RZ, 0x7610, R80 ;  /* 0x00007610ff507816 */ /* 0x000fe40000000050 */
[----:B------:R-:W-:Y:S01]  /*0050*/  ELECT P1, URZ, PT ;  /* 0x0000000000ff782f */ /* 0x000fe20003820000 */
[----:B---3--:R-:W-:-:S04]  /*0060*/  UISETP.NE.U32.AND UP0, UPT, UR8, URZ, UPT ;  /* 0x000000ff0800728c */ /* 0x008fc8000bf05070 */
[----:B------:R-:W-:Y:S02]  /*0070*/  UISETP.NE.AND.EX UP0, UPT, UR9, URZ, UPT, UP0 ;  /* 0x000000ff0900728c */ /* 0x000fe4000bf05300 */
[----:B----4-:R-:W-:Y:S02]  /*0080*/  ULOP3.LUT UR33, UR4, 0x1, URZ, 0xc0, !UPT ;  /* 0x0000000104217892 */ /* 0x010fe4000f8ec0ff */
[----:B------:R-:W-:Y:S01]  /*0090*/  ULOP3.LUT UR35, UR4, 0x1, URZ, 0x3c, !UPT ;  /* 0x0000000104237892 */ /* 0x000fe2000f8e3cff */
[----:B--2---:R-:W-:-:S05]  /*00a0*/  SHF.R.U32.HI R81, RZ, 0x5, R69 ;  /* 0x00000005ff517819 */ /* 0x004fca0000011645 */
[----:B------:R-:W2:Y:S02]  /*00b0*/  SHFL.IDX PT, R0, R81, RZ, 0x1f ;  /* 0x00001fff51007589 */ /* 0x000ea400000e0000 */
[----:B--2---:R-:W-:Y:S01]  /*00c0*/  R2UR UR13, R0 ;  /* 0x00000000000d72ca */ /* 0x004fe200000e0000 */
[----:B-1----:R-:W-:-:S14]  /*00d0*/  BRA.U UP0, `(.L_x_0) ;  /* 0x0000000100307547 */ /* 0x002fdc000b800000 */
[----:B------:R-:W1:Y:S02]  /*00e0*/  LDCU.64 UR4, c[0x0][0x888] ;  /* 0x00011100ff0477ac */ /* 0x000e640008000a00 */
[----:B-1----:R-:W-:-:S04]  /*00f0*/  UISETP.NE.U32.AND UP0, UPT, UR4, URZ, UPT ;  /* 0x000000ff0400728c */ /* 0x002fc8000bf05070 */
[----:B------:R-:W-:-:S09]  /*0100*/  UISETP.NE.AND.EX UP0, UPT, UR5, URZ, UPT, UP0 ;  /* 0x000000ff0500728c */ /* 0x000fd2000bf05300 */
[----:B------:R-:W-:Y:S05]  /*0110*/  BRA.U !UP0, `(.L_x_1) ;  /* 0x0000000108147547 */ /* 0x000fea000b800000 */
[----:B------:R-:W1:Y:S01]  /*0120*/  LDC.64 R2, c[0x0][0x888] ;  /* 0x00022200ff027b82 */ /* 0x000e620000000a00 */
[----:B------:R-:W1:Y:S02]  /*0130*/  LDCU.64 UR4, c[0x0][0x358] ;  /* 0x00006b00ff0477ac */ /* 0x000e640008000a00 */
[----:B-1----:R1:W5:Y:S01]  /*0140*/  LDG.E R39, desc[UR4][R2.64] ;  /* 0x0000000402277981 */ /* 0x002362000c1e1900 */
[----:B------:R-:W-:Y:S01]  /*0150*/  HFMA2 R80, -RZ, RZ, 0, 5.9604644775390625e-08 ;  /* 0x00000001ff507431 */ /* 0x000fe200000001ff */
[----:B------:R-:W-:Y:S05]  /*0160*/  BRA `(.L_x_0) ;  /* 0x00000000000c7947 */ /* 0x000fea0003800000 */
.L_x_1:
[----:B------:R-:W1:Y:S01]  /*0170*/  LDCU UR4, c[0x0][0x880] ;  /* 0x00011000ff0477ac */ /* 0x000e620008000800 */
[----:B------:R-:W-:Y:S01]  /*0180*/  HFMA2 R80, -RZ, RZ, 0, 5.9604644775390625e-08 ;  /* 0x00000001ff507431 */ /* 0x000fe200000001ff */
[----:B-1----:R-:W-:-:S07]  /*0190*/  MOV R39, UR4 ;  /* 0x0000000400277c02 */ /* 0x002fce0008000f00 */
.L_x_0:
[----:B------:R-:W2:Y:S02]  /*01a0*/  LDCU.64 UR4, c[0x0][0x8b0] ;  /* 0x00011600ff0477ac */ /* 0x000ea40008000a00 */
[----:B--2---:R-:W-:-:S04]  /*01b0*/  UISETP.NE.U32.AND UP0, UPT, UR4, URZ, UPT ;  /* 0x000000ff0400728c */ /* 0x004fc8000bf05070 */
[----:B------:R-:W-:-:S09]  /*01c0*/  UISETP.NE.AND.EX UP0, UPT, UR5, URZ, UPT, UP0 ;  /* 0x000000ff0500728c */ /* 0x000fd2000bf05300 */
[----:B------:R-:W-:Y:S05]  /*01d0*/  BRA.U UP0, `(.L_x_2) ;  /* 0x0000000100287547 */ /* 0x000fea000b800000 */
[----:B------:R-:W2:Y:S02]  /*01e0*/  LDCU.64 UR4, c[0x0][0x8a8] ;  /* 0x00011500ff0477ac */ /* 0x000ea40008000a00 */
[----:B--2---:R-:W-:-:S04]  /*01f0*/  UISETP.NE.U32.AND UP0, UPT, UR4, URZ, UPT ;  /* 0x000000ff0400728c */ /* 0x004fc8000bf05070 */
[----:B------:R-:W-:-:S09]  /*0200*/  UISETP.NE.AND.EX UP0, UPT, UR5, URZ, UPT, UP0 ;  /* 0x000000ff0500728c */ /* 0x000fd2000bf05300 */
[----:B------:R-:W-:Y:S05]  /*0210*/  BRA.U !UP0, `(.L_x_3) ;  /* 0x0000000108107547 */ /* 0x000fea000b800000 */
[----:B-1----:R-:W1:Y:S01]  /*0220*/  LDC.64 R2, c[0x0][0x8a8] ;  /* 0x00022a00ff027b82 */ /* 0x002e620000000a00 */
[----:B------:R-:W1:Y:S02]  /*0230*/  LDCU.64 UR4, c[0x0][0x358] ;  /* 0x00006b00ff0477ac */ /* 0x000e640008000a00 */
[----:B-1----:R2:W5:Y:S01]  /*0240*/  LDG.E R38, desc[UR4][R2.64] ;  /* 0x0000000402267981 */ /* 0x002562000c1e1900 */
[----:B------:R-:W-:Y:S05]  /*0250*/  BRA `(.L_x_2) ;  /* 0x0000000000087947 */ /* 0x000fea0003800000 */
.L_x_3:
[----:B------:R-:W2:Y:S02]  /*0260*/  LDCU UR4, c[0x0][0x8a0] ;  /* 0x00011400ff0477ac */ /* 0x000ea40008000800 */
[----:B--2---:R-:W-:Y:S02]  /*0270*/  MOV R38, UR4 ;  /* 0x0000000400267c02 */ /* 0x004fe40008000f00 */
.L_x_2:
[----:B------:R-:W-:Y:S01]  /*0280*/  IMAD.U32 R0, RZ, RZ, UR13 ;  /* 0x0000000dff007e24 */ /* 0x000fe2000f8e00ff */
[----:B------:R-:W-:Y:S04]  /*0290*/  BSSY.RECONVERGENT B0, `(.L_x_4) ;  /* 0x000000c000007945 */ /* 0x000fe80003800200 */
[C---:B------:R-:W-:Y:S02]  /*02a0*/  ISETP.NE.OR P2, PT, R0.reuse, 0x1, !P1 ;  /* 0x000000010000780c */ /* 0x040fe40004f45670 */
[----:B------:R-:W-:-:S11]  /*02b0*/  ISETP.NE.OR P0, PT, R0, 0x3, !P1 ;  /* 0x000000030000780c */ /* 0x000fd60004f05670 */
[----:B------:R-:W-:Y:S05]  /*02c0*/  @P2 BRA `(.L_x_5) ;  /* 0x0000000000202947 */ /* 0x000fea0003800000 */
[----:B------:R-:W3:Y:S02]  /*02d0*/  LDCU.64 UR4, c[0x0][0x348] ;  /* 0x00006900ff0477ac */ /* 0x000ee40008000a00 */
[----:B---3--:R-:W-:Y:S02]  /*02e0*/  UIADD3 UR6, UP1, UPT, UR4, 0x80, URZ ;  /* 0x0000008004067890 */ /* 0x008fe4000ff3e0ff */
[----:B------:R-:W-:Y:S02]  /*02f0*/  UIADD3 UR4, UP0, UPT, UR4, 0x180, URZ ;  /* 0x0000018004047890 */ /* 0x000fe4000ff1e0ff */
[----:B------:R-:W-:Y:S02]  /*0300*/  UIADD3.X UR7, UPT, UPT, URZ, UR5, URZ, UP1, !UPT ;  /* 0x00000005ff077290 */ /* 0x000fe40008ffe4ff */
[----:B------:R-:W-:-:S07]  /*0310*/  UIADD3.X UR5, UPT, UPT, URZ, UR5, URZ, UP0, !UPT ;  /* 0x00000005ff057290 */ /* 0x000fce00087fe4ff */
[----:B------:R3:W-:Y:S02]  /*0320*/  UTMACCTL.PF [UR6] ;  /* 0x00000000060079b9 */ /* 0x0007e40008040000 */
[----:B------:R3:W-:Y:S02]  /*0330*/  UTMACCTL.PF [UR4] ;  /* 0x00000000040079b9 */ /* 0x0007e40008040000 */
[----:B---3--:R-:W-:Y:S01]  /*0340*/  NOP ;  /* 0x0000000000007918 */ /* 0x008fe20000000000 */
.L_x_5:
[----:B------:R-:W-:Y:S05]  /*0350*/  BSYNC.RECONVERGENT B0 ;  /* 0x0000000000007941 */ /* 0x000fea0003800200 */
.L_x_4:
[----:B------:R-:W-:Y:S04]  /*0360*/  BSSY.RECONVERGENT B0, `(.L_x_6) ;  /* 0x000000a000007945 */ /* 0x000fe80003800200 */
        /* <DEDUP_REMOVED lines=9> */
.L_x_7:
[----:B------:R-:W-:Y:S05]  /*0400*/  BSYNC.RECONVERGENT B0 ;  /* 0x0000000000007941 */ /* 0x000fea0003800200 */
.L_x_6:
[----:B------:R-:W3:Y:S01]  /*0410*/  LDCU.64 UR4, c[0x0][0x888] ;  /* 0x00011100ff0477ac */ /* 0x000ee20008000a00 */
[----:B------:R-:W-:Y:S02]  /*0420*/  UISETP.EQ.U32.AND UP1, UPT, UR8, URZ, UPT ;  /* 0x000000ff0800728c */ /* 0x000fe4000bf22070 */
[----:B------:R-:W-:Y:S02]  /*0430*/  UPLOP3.LUT UP3, UPT, UPT, UPT, UPT, 0x80, 0x8 ;  /* 0x000000000008789c */ /* 0x000fe40003f6f070 */
[----:B---3--:R-:W-:-:S04]  /*0440*/  UISETP.NE.U32.AND UP0, UPT, UR4, URZ, UPT ;  /* 0x000000ff0400728c */ /* 0x008fc8000bf05070 */
[----:B------:R-:W-:-:S04]  /*0450*/  UISETP.NE.AND.EX UP0, UPT, UR5, URZ, UPT, UP0 ;  /* 0x000000ff0500728c */ /* 0x000fc8000bf05300 */
[----:B------:R-:W-:-:S04]  /*0460*/  UISETP.EQ.OR.EX UP2, UPT, UR9, URZ, !UP0, UP1 ;  /* 0x000000ff0900728c */ /* 0x000fc8000c742710 */
[----:B------:R-:W-:-:S05]  /*0470*/  UP2UR UR60, UPR, URZ, 0x4 ;  /* 0x00000004ff3c7883 */ /* 0x000fca0008000000 */
[----:B------:R-:W-:Y:S07]  /*0480*/  BRA.U !UP2, `(.L_x_8) ;  /* 0x000000010a207547 */ /* 0x000fee000b800000 */
[----:B------:R-:W-:Y:S01]  /*0490*/  UISETP.NE.U32.AND UP1, UPT, UR8, URZ, UPT ;  /* 0x000000ff0800728c */ /* 0x000fe2000bf25070 */
[----:B-----5:R-:W-:Y:S01]  /*04a0*/  FSETP.NEU.AND P0, PT, R39, RZ, PT ;  /* 0x000000ff2700720b */ /* 0x020fe20003f0d000 */
[----:B------:R-:W-:Y:S02]  /*04b0*/  USEL UR4, URZ, 0xffffffff, UP0 ;  /* 0xffffffffff047887 */ /* 0x000fe40008000000 */
[----:B------:R-:W-:-:S10]  /*04c0*/  UISETP.NE.AND.EX UP1, UPT, UR9, URZ, UPT, UP1 ;  /* 0x000000ff0900728c */ /* 0x000fd4000bf25310 */
[----:B------:R-:W-:Y:S01]  /*04d0*/  VOTEU.ANY UP0, P0 ;  /* 0x0000000000ff7886 */ /* 0x000fe20000000100 */
[----:B------:R-:W-:-:S04]  /*04e0*/  @!UP1 USEL UR4, URZ, 0xffffffff, UP0 ;  /* 0xffffffffff049887 */ /* 0x000fc80008000000 */
[----:B------:R-:W-:-:S04]  /*04f0*/  ULOP3.LUT UR4, UR4, 0x1, URZ, 0xc0, !UPT ;  /* 0x0000000104047892 */ /* 0x000fc8000f8ec0ff */
[----:B------:R-:W-:-:S11]  /*0500*/  UISETP.NE.U32.AND UP3, UPT, UR4, 0x1, UPT ;  /* 0x000000010400788c */ /* 0x000fd6000bf65070 */
.L_x_8:
[----:B------:R-:W3:Y:S01]  /*0510*/  SHFL.IDX PT, R0, R81, RZ, 0x1f ;  /* 0x00001fff51007589 */ /* 0x000ee200000e0000 */
[----:B------:R-:W-:-:S04]  /*0520*/  UISETP.NE.AND UP0, UPT, UR13, 0x2, UPT ;  /* 0x000000020d00788c */ /* 0x000fc8000bf05270 */
[----:B------:R-:W-:Y:S02]  /*0530*/  UISETP.EQ.AND UP1, UPT, UR33, URZ, !UP0 ;  /* 0x000000ff2100728c */ /* 0x000fe4000c722270 */
[----:B------:R-:W-:-:S04]  /*0540*/  USEL UR34, URZ, 0x1, UP0 ;  /* 0x00000001ff227887 */ /* 0x000fc80008000000 */
[----:B------:R-:W-:Y:S02]  /*0550*/  PLOP3.LUT P3, PT, P1, PT, UP1, 0x80, 0x8 ;  /* 0x000000000008781c */ /* 0x000fe40000f6f018 */
[----:B---3--:R-:W-:-:S13]  /*0560*/  ISETP.NE.AND P0, PT, R0, RZ, PT ;  /* 0x000000ff0000720c */ /* 0x008fda0003f05270 */
[----:B------:R-:W-:Y:S05]  /*0570*/  @P0 BRA `(.L_x_9) ;  /* 0x0000000400640947 */ /* 0x000fea0003800000 */
[----:B------:R-:W-:Y:S01]  /*0580*/  ELECT P0, URZ, PT ;  /* 0x0000000000ff782f */ /* 0x000fe20003800000 */
[----:B------:R-:W-:-:S12]  /*0590*/  BSSY.RECONVERGENT B0, `(.L_x_9) ;  /* 0x0000057000007945 */ /* 0x000fd80003800200 */
[----:B------:R-:W-:Y:S05]  /*05a0*/  @!P0 BRA `(.L_x_10) ;  /* 0x0000000400548947 */ /* 0x000fea0003800000 */
[----:B------:R-:W3:Y:S01]  /*05b0*/  S2UR UR5, SR_CgaCtaId ;  /* 0x00000000000579c3 */ /* 0x000ee20000008800 */
[----:B------:R-:W-:Y:S01]  /*05c0*/  UMOV UR4, 0x400 ;  /* 0x0000040000047882 */ /* 0x000fe20000000000 */
[----:B------:R-:W-:Y:S01]  /*05d0*/  UMOV UR8, 0x1 ;  /* 0x0000000100087882 */ /* 0x000fe20000000000 */
[----:B------:R-:W-:Y:S01]  /*05e0*/  UMOV UR6, 0x2 ;  /* 0x0000000200067882 */ /* 0x000fe20000000000 */
[----:B------:R-:W-:-:S04]  /*05f0*/  UIADD3 UR8, UPT, UPT, -UR8, 0x100000, URZ ;  /* 0x0010000008087890 */ /* 0x000fc8000fffe1ff */
[----:B------:R-:W-:Y:S02]  /*0600*/  USHF.L.U32 UR9, UR8, 0xb, URZ ;  /* 0x0000000b08097899 */ /* 0x000fe400080006ff */
[----:B------:R-:W-:Y:S02]  /*0610*/  USHF.L.U32 UR8, UR8, 0x1, URZ ;  /* 0x0000000108087899 */ /* 0x000fe400080006ff */
[----:B------:R-:W-:-:S04]  /*0620*/  UIADD3 UR6, UPT, UPT, -UR6, 0x100000, URZ ;  /* 0x0010000006067890 */ /* 0x000fc8000fffe1ff */
[----:B------:R-:W-:Y:S02]  /*0630*/  USHF.L.U32 UR7, UR6, 0xb, URZ ;  /* 0x0000000b06077899 */ /* 0x000fe400080006ff */
[----:B------:R-:W-:Y:S02]  /*0640*/  USHF.L.U32 UR6, UR6, 0x1, URZ ;  /* 0x0000000106067899 */ /* 0x000fe400080006ff */
[----:B---3--:R-:W-:Y:S01]  /*0650*/  ULEA UR4, UR5, UR4, 0x18 ;  /* 0x0000000405047291 */ /* 0x008fe2000f8ec0ff */
[----:B------:R-:W3:Y:S11]  /*0660*/  FENCE.VIEW.ASYNC.S ;  /* 0x00000000000073c6 */ /* 0x000ef60000000000 */
[----:B---3--:R3:W4:Y:S01]  /*0670*/  SYNCS.EXCH.64 URZ, [UR4], UR8 ;  /* 0x0000000804ff75b2 */ /* 0x0087220008000100 */
[----:B------:R3:W1:Y:S01]  /*0680*/  SYNCS.EXCH.64 URZ, [UR4+0x120], UR6 ;  /* 0x0001200604ff75b2 */ /* 0x0006620008000100 */
        /* <DEDUP_REMOVED lines=69> */
[----:B------:R3:W1:Y:S02]  /*0ae0*/  SYNCS.EXCH.64 URZ, [UR4+0x238], UR6 ;  /* 0x0002380604ff75b2 */ /* 0x0006640008000100 */
[----:B---34-:R-:W-:Y:S01]  /*0af0*/  NOP ;  /* 0x0000000000007918 */ /* 0x018fe20000000000 */
.L_x_10:
[----:B------:R-:W-:Y:S05]  /*0b00*/  BSYNC.RECONVERGENT B0 ;  /* 0x0000000000007941 */ /* 0x000fea0003800200 */
.L_x_9:
[----:B------:R-:W3:Y:S01]  /*0b10*/  SHFL.IDX PT, R0, R81, RZ, 0x1f ;  /* 0x00001fff51007589 */ /* 0x000ee200000e0000 */
[----:B------:R-:W-:Y:S01]  /*0b20*/  NOP ;  /* 0x0000000000007918 */ /* 0x000fe20000000000 */
[----:B---3--:R-:W-:-:S13]  /*0b30*/  ISETP.NE.AND P0, PT, R0, 0x1, PT ;  /* 0x000000010000780c */ /* 0x008fda0003f05270 */
[----:B------:R-:W-:Y:S05]  /*0b40*/  @P0 BRA `(.L_x_11) ;  /* 0x0000000000400947 */ /* 0x000fea0003800000 */
        /* <DEDUP_REMOVED lines=9> */
[----:B------:R-:W-:Y:S01]  /*0be0*/  USHF.L.U32 UR6, UR6, 0x1, URZ ;  /* 0x0000000106067899 */ /* 0x000fe200080006ff */
[----:B------:R-:W-:Y:S01]  /*0bf0*/  ELECT P0, URZ, PT ;  /* 0x0000000000ff782f */ /* 0x000fe20003800000 */
[----:B---3--:R-:W-:Y:S01]  /*0c00*/  ULEA UR4, UR5, UR4, 0x18 ;  /* 0x0000000405047291 */ /* 0x008fe2000f8ec0ff */
[----:B------:R-:W3:Y:S11]  /*0c10*/  FENCE.VIEW.ASYNC.S ;  /* 0x00000000000073c6 */ /* 0x000ef60000000000 */
[----:B---3--:R3:W4:Y:S01]  /*0c20*/  SYNCS.EXCH.64 URZ, [UR4+0x240], UR8 ;  /* 0x0002400804ff75b2 */ /* 0x0087220008000100 */
[----:B------:R3:W1:Y:S01]  /*0c30*/  SYNCS.EXCH.64 URZ, [UR4+0x248], UR6 ;  /* 0x0002480604ff75b2 */ /* 0x0006620008000100 */
[----:B------:R-:W-:Y:S01]  /*0c40*/  NOP ;  /* 0x0000000000007918 */ /* 0x000fe20000000000 */
.L_x_11:
[----:B------:R-:W2:Y:S01]  /*0c50*/  SHFL.IDX PT, R0, R81, RZ, 0x1f ;  /* 0x00001fff51007589 */ /* 0x000ea200000e0000 */
[----:B------:R-:W-:Y:S01]  /*0c60*/  NOP ;  /* 0x0000000000007918 */ /* 0x000fe20000000000 */
[----:B--2---:R-:W-:-:S13]  /*0c70*/  ISETP.NE.AND P0, PT, R0, 0x3, PT ;  /* 0x000000030000780c */ /* 0x004fda0003f05270 */
[----:B------:R-:W-:Y:S05]  /*0c80*/  @P0 BRA `(.L_x_12) ;  /* 0x0000000000300947 */ /* 0x000fea0003800000 */
[----:B------:R-:W2:Y:S01]  /*0c90*/  S2UR UR5, SR_CgaCtaId ;  /* 0x00000000000579c3 */ /* 0x000ea20000008800 */
[----:B---3--:R-:W-:Y:S01]  /*0ca0*/  UMOV UR6, 0x400 ;  /* 0x0000040000067882 */ /* 0x008fe20000000000 */
[----:B------:R-:W-:Y:S01]  /*0cb0*/  UMOV UR4, 0x20 ;  /* 0x0000002000047882 */ /* 0x000fe20000000000 */
[----:B------:R-:W-:Y:S01]  /*0cc0*/  ELECT P0, URZ, PT ;  /* 0x0000000000ff782f */ /* 0x000fe20003800000 */
[----:B--2---:R-:W-:Y:S02]  /*0cd0*/  ULEA UR6, UR5, UR6, 0x18 ;  /* 0x0000000605067291 */ /* 0x004fe4000f8ec0ff */
[----:B------:R-:W-:-:S04]  /*0ce0*/  UIADD3 UR4, UPT, UPT, -UR4, 0x100000, URZ ;  /* 0x0010000004047890 */ /* 0x000fc8000fffe1ff */
[----:B------:R-:W-:Y:S02]  /*0cf0*/  USHF.L.U32 UR5, UR4, 0xb, URZ ;  /* 0x0000000b04057899 */ /* 0x000fe400080006ff */
[----:B------:R-:W-:Y:S01]  /*0d00*/  USHF.L.U32 UR4, UR4, 0x1, URZ ;  /* 0x0000000104047899 */ /* 0x000fe200080006ff */
[----:B------:R-:W2:Y:S11]  /*0d10*/  FENCE.VIEW.ASYNC.S ;  /* 0x00000000000073c6 */ /* 0x000eb60000000000 */
[----:B--2---:R2:W3:Y:S01]  /*0d20*/  SYNCS.EXCH.64 URZ, [UR6+0x250], UR4 ;  /* 0x0002500406ff75b2 */ /* 0x0044e20008000100 */
[----:B------:R2:W1:Y:S01]  /*0d30*/  SYNCS.EXCH.64 URZ, [UR6+0x258], UR4 ;  /* 0x0002580406ff75b2 */ /* 0x0004620008000100 */
[----:B------:R-:W-:Y:S01]  /*0d40*/  NOP ;  /* 0x0000000000007918 */ /* 0x000fe20000000000 */
.L_x_12:
[----:B------:R-:W4:Y:S01]  /*0d50*/  SHFL.IDX PT, R0, R81, RZ, 0x1f ;  /* 0x00001fff51007589 */ /* 0x000f2200000e0000 */
[----:B------:R-:W-:Y:S01]  /*0d60*/  NOP ;  /* 0x0000000000007918 */ /* 0x000fe20000000000 */
[----:B----4-:R-:W-:-:S13]  /*0d70*/  ISETP.NE.AND P0, PT, R0, 0x4, PT ;  /* 0x000000040000780c */ /* 0x010fda0003f05270 */
[----:B------:R-:W-:Y:S05]  /*0d80*/  @P0 BRA `(.L_x_13) ;  /* 0x00000000004c0947 */ /* 0x000fea0003800000 */
[----:B--2---:R-:W2:Y:S01]  /*0d90*/  S2UR UR5, SR_CgaCtaId ;  /* 0x00000000000579c3 */ /* 0x004ea20000008800 */
[----:B---3--:R-:W-:Y:S01]  /*0da0*/  UMOV UR4, 0x3a0 ;  /* 0x000003a000047882 */ /* 0x008fe20000000000 */
[----:B------:R-:W-:Y:S01]  /*0db0*/  UMOV UR6, 0x400 ;  /* 0x0000040000067882 */ /* 0x000fe20000000000 */
[----:B------:R-:W-:Y:S01]  /*0dc0*/  USEL UR4, UR4, 0x320, UP3 ;  /* 0x0000032004047887 */ /* 0x000fe20009800000 */
[----:B------:R-:W-:Y:S01]  /*0dd0*/  UMOV UR8, 0x1 ;  /* 0x0000000100087882 */ /* 0x000fe20000000000 */
[----:B------:R-:W-:Y:S01]  /*0de0*/  ELECT P0, URZ, PT ;  /* 0x0000000000ff782f */ /* 0x000fe20003800000 */
[----:B------:R-:W-:-:S04]  /*0df0*/  UIADD3 UR8, UPT, UPT, -UR8, 0x100000, URZ ;  /* 0x0010000008087890 */ /* 0x000fc8000fffe1ff */
[----:B------:R-:W-:Y:S02]  /*0e00*/  USHF.L.U32 UR9, UR8, 0xb, URZ ;  /* 0x0000000b08097899 */ /* 0x000fe400080006ff */
[----:B------:R-:W-:Y:S02]  /*0e10*/  USHF.L.U32 UR8, UR8, 0x1, URZ ;  /* 0x0000000108087899 */ /* 0x000fe400080006ff */
[----:B--2---:R-:W-:Y:S02]  /*0e20*/  ULEA UR6, UR5, UR6, 0x18 ;  /* 0x0000000605067291 */ /* 0x004fe4000f8ec0ff */
[----:B------:R-:W-:-:S04]  /*0e30*/  UIADD3 UR4, UPT, UPT, -UR4, 0x100000, URZ ;  /* 0x0010000004047890 */ /* 0x000fc8000fffe1ff */
[----:B------:R-:W-:Y:S02]  /*0e40*/  USHF.L.U32 UR5, UR4, 0xb, URZ ;  /* 0x0000000b04057899 */ /* 0x000fe400080006ff */
[----:B------:R-:W-:Y:S01]  /*0e50*/  USHF.L.U32 UR4, UR4, 0x1, URZ ;  /* 0x0000000104047899 */ /* 0x000fe200080006ff */
[----:B------:R-:W2:Y:S03]  /*0e60*/  FENCE.VIEW.ASYNC.S ;  /* 0x00000000000073c6 */ /* 0x000ea60000000000 */
[----:B--2---:R4:W2:Y:S08]  /*0e70*/  SYNCS.EXCH.64 URZ, [UR6+0x260], UR8 ;  /* 0x0002600806ff75b2 */ /* 0x0048b00008000100 */
[----:B------:R4:W3:Y:S01]  /*0e80*/  SYNCS.EXCH.64 URZ, [UR6+0x270], UR4 ;  /* 0x0002700406ff75b2 */ /* 0x0008e20008000100 */
[----:B------:R4:W1:Y:S01]  /*0e90*/  SYNCS.EXCH.64 URZ, [UR6+0x268], UR8 ;  /* 0x0002680806ff75b2 */ /* 0x0008620008000100 */
[----:B------:R4:W1:Y:S02]  /*0ea0*/  SYNCS.EXCH.64 URZ, [UR6+0x278], UR4 ;  /* 0x0002780406ff75b2 */ /* 0x0008640008000100 */
[----:B----4-:R-:W-:Y:S01]  /*0eb0*/  NOP ;  /* 0x0000000000007918 */ /* 0x010fe20000000000 */
.L_x_13:
[----:B------:R-:W4:Y:S01]  /*0ec0*/  SHFL.IDX PT, R0, R81, RZ, 0x1f ;  /* 0x00001fff51007589 */ /* 0x000f2200000e0000 */
[----:B------:R-:W-:Y:S01]  /*0ed0*/  NOP ;  /* 0x0000000000007918 */ /* 0x000fe20000000000 */
[----:B----4-:R-:W-:-:S13]  /*0ee0*/  ISETP.NE.AND P0, PT, R0, 0x5, PT ;  /* 0x000000050000780c */ /* 0x010fda0003f05270 */
[----:B------:R-:W-:Y:S05]  /*0ef0*/  @P0 BRA `(.L_x_14) ;  /* 0x0000000000580947 */ /* 0x000fea0003800000 */
[----:B--2---:R-:W2:Y:S01]  /*0f00*/  S2UR UR5, SR_CgaCtaId ;  /* 0x00000000000579c3 */ /* 0x004ea20000008800 */
[----:B---3--:R-:W-:Y:S01]  /*0f10*/  UMOV UR4, 0x400 ;  /* 0x0000040000047882 */ /* 0x008fe20000000000 */
        /* <DEDUP_REMOVED lines=9> */
[----:B--2---:R-:W-:Y:S01]  /*0fb0*/  ULEA UR4, UR5, UR4, 0x18 ;  /* 0x0000000405047291 */ /* 0x004fe2000f8ec0ff */
[----:B------:R-:W2:Y:S11]  /*0fc0*/  FENCE.VIEW.ASYNC.S ;  /* 0x00000000000073c6 */ /* 0x000eb60000000000 */
[----:B--2---:R4:W2:Y:S01]  /*0fd0*/  SYNCS.EXCH.64 URZ, [UR4+0x280], UR6 ;  /* 0x0002800604ff75b2 */ /* 0x0048a20008000100 */
[----:B------:R4:W3:Y:S01]  /*0fe0*/  SYNCS.EXCH.64 URZ, [UR4+0x2a0], UR8 ;  /* 0x0002a00804ff75b2 */ /* 0x0008e20008000100 */
[----:B------:R4:W1:Y:S01]  /*0ff0*/  SYNCS.EXCH.64 URZ, [UR4+0x288], UR6 ;  /* 0x0002880604ff75b2 */ /* 0x0008620008000100 */
[----:B------:R4:W1:Y:S01]  /*1000*/  SYNCS.EXCH.64 URZ, [UR4+0x2a8], UR8 ;  /* 0x0002a80804ff75b2 */ /* 0x0008620008000100 */
[----:B------:R4:W1:Y:S01]  /*1010*/  SYNCS.EXCH.64 URZ, [UR4+0x290], UR6 ;  /* 0x0002900604ff75b2 */ /* 0x0008620008000100 */
[----:B------:R4:W1:Y:S01]  /*1020*/  SYNCS.EXCH.64 URZ, [UR4+0x2b0], UR8 ;  /* 0x0002b00804ff75b2 */ /* 0x0008620008000100 */
[----:B------:R4:W1:Y:S01]  /*1030*/  SYNCS.EXCH.64 URZ, [UR4+0x298], UR6 ;  /* 0x0002980604ff75b2 */ /* 0x0008620008000100 */
[----:B------:R4:W1:Y:S02]  /*1040*/  SYNCS.EXCH.64 URZ, [UR4+0x2b8], UR8 ;  /* 0x0002b80804ff75b2 */ /* 0x0008640008000100 */
[----:B----4-:R-:W-:Y:S01]  /*1050*/  NOP ;  /* 0x0000000000007918 */ /* 0x010fe20000000000 */
.L_x_14:
[----:B------:R-:W4:Y:S01]  /*1060*/  SHFL.IDX PT, R0, R81, RZ, 0x1f ;  /* 0x00001fff51007589 */ /* 0x000f2200000e0000 */
[----:B------:R-:W-:Y:S01]  /*1070*/  ISETP.NE.OR P1, PT, RZ, UR13, !P1 ;  /* 0x0000000dff007c0c */ /* 0x000fe2000cf25670 */
[----:B------:R-:W-:Y:S01]  /*1080*/  NOP ;  /* 0x0000000000007918 */ /* 0x000fe20000000000 */
[----:B----4-:R-:W-:-:S13]  /*1090*/  ISETP.NE.AND P0, PT, R0, 0x3, PT ;  /* 0x000000030000780c */ /* 0x010fda0003f05270 */
[----:B------:R-:W-:Y:S05]  /*10a0*/  @P0 BRA `(.L_x_15) ;  /* 0x0000000000380947 */ /* 0x000fea0003800000 */
[----:B--2---:R-:W2:Y:S01]  /*10b0*/  S2UR UR5, SR_CgaCtaId ;  /* 0x00000000000579c3 */ /* 0x004ea20000008800 */
[----:B---3--:R-:W-:Y:S01]  /*10c0*/  UMOV UR4, 0x400 ;  /* 0x0000040000047882 */ /* 0x008fe20000000000 */
[----:B------:R-:W-:Y:S01]  /*10d0*/  UMOV UR6, 0x20 ;  /* 0x0000002000067882 */ /* 0x000fe20000000000 */
[----:B------:R-:W-:Y:S01]  /*10e0*/  ELECT P0, URZ, PT ;  /* 0x0000000000ff782f */ /* 0x000fe20003800000 */
[----:B------:R-:W-:-:S04]  /*10f0*/  UIADD3 UR6, UPT, UPT, -UR6, 0x100000, URZ ;  /* 0x0010000006067890 */ /* 0x000fc8000fffe1ff */
[----:B------:R-:W-:Y:S02]  /*1100*/  USHF.L.U32 UR7, UR6, 0xb, URZ ;  /* 0x0000000b06077899 */ /* 0x000fe400080006ff */
[----:B------:R-:W-:Y:S02]  /*1110*/  USHF.L.U32 UR6, UR6, 0x1, URZ ;  /* 0x0000000106067899 */ /* 0x000fe400080006ff */
[----:B--2---:R-:W-:Y:S01]  /*1120*/  ULEA UR4, UR5, UR4, 0x18 ;  /* 0x0000000405047291 */ /* 0x004fe2000f8ec0ff */
[----:B------:R-:W2:Y:S11]  /*1130*/  FENCE.VIEW.ASYNC.S ;  /* 0x00000000000073c6 */ /* 0x000eb60000000000 */
[----:B--2---:R4:W2:Y:S01]  /*1140*/  SYNCS.EXCH.64 URZ, [UR4+0x2c0], UR6 ;  /* 0x0002c00604ff75b2 */ /* 0x0048a20008000100 */
[----:B------:R4:W3:Y:S01]  /*1150*/  SYNCS.EXCH.64 URZ, [UR4+0x2d0], UR6 ;  /* 0x0002d00604ff75b2 */ /* 0x0008e20008000100 */
[----:B------:R4:W1:Y:S01]  /*1160*/  SYNCS.EXCH.64 URZ, [UR4+0x2c8], UR6 ;  /* 0x0002c80604ff75b2 */ /* 0x0008620008000100 */
[----:B------:R4:W1:Y:S02]  /*1170*/  SYNCS.EXCH.64 URZ, [UR4+0x2d8], UR6 ;  /* 0x0002d80604ff75b2 */ /* 0x0008640008000100 */
[----:B----4-:R-:W-:Y:S01]  /*1180*/  NOP ;  /* 0x0000000000007918 */ /* 0x010fe20000000000 */
.L_x_15:
[----:B---3--:R-:W3:Y:S01]  /*1190*/  S2UR UR7, SR_CgaCtaId ;  /* 0x00000000000779c3 */ /* 0x008ee20000008800 */
[----:B------:R-:W-:Y:S01]  /*11a0*/  VOTEU.ALL UP0, P1 ;  /* 0x0000000000ff7886 */ /* 0x000fe20000800000 */
[----:B--2---:R-:W-:Y:S01]  /*11b0*/  UMOV UR4, 0x20 ;  /* 0x0000002000047882 */ /* 0x004fe20000000000 */
[----:B------:R-:W-:Y:S01]  /*11c0*/  NOP ;  /* 0x0000000000007918 */ /* 0x000fe20000000000 */
[----:B------:R-:W-:Y:S01]  /*11d0*/  LOP3.LUT R0, R69, 0x1f, RZ, 0xc0, !PT ;  /* 0x0000001f45007812 */ /* 0x000fe200078ec0ff */
[----:B------:R-:W-:Y:S01]  /*11e0*/  UISETP.NE.AND UP4, UPT, UR13, URZ, UPT ;  /* 0x000000ff0d00728c */ /* 0x000fe2000bf85270 */
[----:B------:R-:W-:Y:S01]  /*11f0*/  @!UP0 UMOV UR6, 0x400 ;  /* 0x0000040000068882 */ /* 0x000fe20000000000 */
[----:B------:R-:W-:-:S04]  /*1200*/  @!UP0 UIADD3 UR4, UPT, UPT, -UR4, 0x100000, URZ ;  /* 0x0010000004048890 */ /* 0x000fc8000fffe1ff */
[----:B------:R-:W-:Y:S02]  /*1210*/  @!UP0 USHF.L.U32 UR5, UR4, 0xb, URZ ;  /* 0x0000000b04058899 */ /* 0x000fe400080006ff */
[----:B------:R-:W-:Y:S02]  /*1220*/  @!UP0 USHF.L.U32 UR4, UR4, 0x1, URZ ;  /* 0x0000000104048899 */ /* 0x000fe400080006ff */
[----:B---3--:R-:W-:Y:S01]  /*1230*/  @!UP0 ULEA UR6, UR7, UR6, 0x18 ;  /* 0x0000000607068291 */ /* 0x008fe2000f8ec0ff */
[----:B------:R-:W2:Y:S01]  /*1240*/  LDCU UR7, c[0x0][0x36c] ;  /* 0x00006d80ff0777ac */ /* 0x000ea20008000800 */
[----:B------:R-:W-:Y:S01]  /*1250*/  VOTEU.ALL UP0, P1 ;  /* 0x0000000000ff7886 */ /* 0x000fe20000800000 */
[----:B------:R-:W3:Y:S09]  /*1260*/  FENCE.VIEW.ASYNC.S ;  /* 0x00000000000073c6 */ /* 0x000ef20000000000 */
[----:B---3--:R3:W4:Y:S01]  /*1270*/  @!UP0 SYNCS.EXCH.64 URZ, [UR6+0x2e0], UR4 ;  /* 0x0002e00406ff85b2 */ /* 0x0087220008000100 */
[----:B--2---:R-:W-:-:S09]  /*1280*/  UISETP.EQ.U32.AND UP5, UPT, UR7, 0x1, UPT ;  /* 0x000000010700788c */ /* 0x004fd2000bfa2070 */
[----:B---3--:R-:W-:Y:S05]  /*1290*/  BRA.U !UP5, `(.L_x_16) ;  /* 0x000000010d087547 */ /* 0x008fea000b800000 */
[----:B-1--4-:R-:W-:Y:S01]  /*12a0*/  UCGABAR_ARV ;  /* 0x00000000000079c7 */ /* 0x012fe20008000000 */
[----:B------:R-:W-:Y:S05]  /*12b0*/  BRA `(.L_x_17) ;  /* 0x0000000000047947 */ /* 0x000fea0003800000 */
.L_x_16:
[----:B-1--4-:R-:W-:Y:S01]  /*12c0*/  NOP ;  /* 0x0000000000007918 */ /* 0x012fe20000000000 */
.L_x_17:
[----:B------:R-:W1:Y:S01]  /*12d0*/  S2UR UR19, SR_CTAID.X ;  /* 0x00000000001379c3 */ /* 0x000e620000002500 */
[----:B------:R-:W-:-:S05]  /*12e0*/  CS2R.32 R3, SR_CgaSize ;  /* 0x0000000000037805 */ /* 0x000fca0000008a00 */
[----:B------:R-:W-:-:S05]  /*12f0*/  IMAD R3, R3, -0xa0, RZ ;  /* 0xffffff6003037824 */ /* 0x000fca00078e02ff */
[----:B------:R-:W-:-:S14]  /*1300*/  R2UR UR5, R3 ;  /* 0x00000000030572ca */ /* 0x000fdc00000e0000 */
[----:B------:R-:W2:Y:S01]  /*1310*/  LDCU UR5, c[0x0][UR5+0x2b0] ;  /* 0x00005600050577ac */ /* 0x000ea20008000800 */
[----:B------:R-:W-:-:S05]  /*1320*/  CS2R.32 R3, SR_CgaSize ;  /* 0x0000000000037805 */ /* 0x000fca0000008a00 */
[----:B------:R-:W-:-:S05]  /*1330*/  IMAD R3, R3, -0xa0, RZ ;  /* 0xffffff6003037824 */ /* 0x000fca00078e02ff */
[----:B------:R-:W-:-:S14]  /*1340*/  R2UR UR4, R3 ;  /* 0x00000000030472ca */ /* 0x000fdc00000e0000 */
[----:B------:R-:W3:Y:S01]  /*1350*/  LDCU UR4, c[0x0][UR4+0x2b4] ;  /* 0x00005680040477ac */ /* 0x000ee20008000800 */
[----:B------:R-:W4:Y:S01]  /*1360*/  S2UR UR7, SR_CTAID.Y ;  /* 0x00000000000779c3 */ /* 0x000f220000002600 */
[----:B------:R-:W3:Y:S01]  /*1370*/  LDCU UR18, c[0x0][0xb24] ;  /* 0x00016480ff1277ac */ /* 0x000ee20008000800 */
[----:B------:R-:W-:-:S05]  /*1380*/  CS2R.32 R3, SR_CgaSize ;  /* 0x0000000000037805 */ /* 0x000fca0000008a00 */
[----:B------:R-:W-:-:S05]  /*1390*/  IMAD R3, R3, -0xa0, RZ ;  /* 0xffffff6003037824 */ /* 0x000fca00078e02ff */
[----:B------:R-:W-:-:S14]  /*13a0*/  R2UR UR58, R3 ;  /* 0x00000000033a72ca */ /* 0x000fdc00000e0000 */
[----:B------:R-:W3:Y:S01]  /*13b0*/  LDCU UR58, c[0x0][UR58+0x2a0] ;  /* 0x000054003a3a77ac */ /* 0x000ee20008000800 */
[----:B------:R-:W3:Y:S01]  /*13c0*/  S2UR UR8, SR_CgaCtaId ;  /* 0x00000000000879c3 */ /* 0x000ee20000008800 */
[----:B------:R-:W-:-:S05]  /*13d0*/  CS2R.32 R3, SR_CgaSize ;  /* 0x0000000000037805 */ /* 0x000fca0000008a00 */
[----:B------:R-:W-:-:S05]  /*13e0*/  IMAD R3, R3, -0xa0, RZ ;  /* 0xffffff6003037824 */ /* 0x000fca00078e02ff */
[----:B------:R-:W-:-:S14]  /*13f0*/  R2UR UR55, R3 ;  /* 0x00000000033772ca */ /* 0x000fdc00000e0000 */
[----:B------:R-:W3:Y:S01]  /*1400*/  LDCU UR55, c[0x0][UR55+0x2a4] ;  /* 0x00005480373777ac */ /* 0x000ee20008000800 */
[----:B------:R-:W-:Y:S01]  /*1410*/  UISETP.GT.U32.AND UP0, UPT, UR33, 0xffff, UPT ;  /* 0x0000ffff2100788c */ /* 0x000fe2000bf04070 */
[----:B------:R-:W-:Y:S01]  /*1420*/  UMOV UR27, 0x5 ;  /* 0x00000005001b7882 */ /* 0x000fe20000000000 */
[----:B-1----:R-:W-:Y:S01]  /*1430*/  I2FP.F32.U32 R3, UR19 ;  /* 0x0000001300037c45 */ /* 0x002fe20008201000 */
[----:B------:R-:W1:Y:S01]  /*1440*/  S2UR UR36, SR_CTAID.Z ;  /* 0x00000000002479c3 */ /* 0x000e620000002700 */
[----:B------:R-:W1:Y:S03]  /*1450*/  LDCU UR40, c[0x0][0xb24] ;  /* 0x00016480ff2877ac */ /* 0x000e660008000800 */
[----:B--2---:R-:W-:Y:S01]  /*1460*/  FMUL R3, R3, UR5 ;  /* 0x0000000503037c20 */ /* 0x004fe20008400000 */
[----:B------:R-:W-:Y:S01]  /*1470*/  USEL UR5, UR33, 0xffff, !UP0 ;  /* 0x0000ffff21057887 */ /* 0x000fe2000c000000 */
[----:B----4-:R-:W-:Y:S01]  /*1480*/  I2FP.F32.U32 R2, UR7 ;  /* 0x0000000700027c45 */ /* 0x010fe20008201000 */
[----:B------:R-:W2:Y:S03]  /*1490*/  LDCU UR26, c[0x0][0xb30] ;  /* 0x00016600ff1a77ac */ /* 0x000ea60008000800 */
[----:B------:R-:W4:Y:S01]  /*14a0*/  F2I.U32.TRUNC.NTZ R3, R3 ;  /* 0x0000000300037305 */ /* 0x000f22000020f000 */
[----:B---3--:R-:W-:Y:S01]  /*14b0*/  FMUL R2, R2, UR4 ;  /* 0x0000000402027c20 */ /* 0x008fe20008400000 */
[----:B------:R-:W-:-:S02]  /*14c0*/  ULOP3.LUT UR24, UR5, 0xffff, URZ, 0xc0, !UPT ;  /* 0x0000ffff05187892 */ /* 0x000fc4000f8ec0ff */
[----:B------:R-:W-:Y:S02]  /*14d0*/  USHF.L.U32 UR28, UR8, 0xa, URZ ;  /* 0x0000000a081c7899 */ /* 0x000fe400080006ff */
[----:B------:R-:W-:Y:S02]  /*14e0*/  UISETP.GE.AND UP2, UPT, UR18, 0x1, UPT ;  /* 0x000000011200788c */ /* 0x000fe4000bf46270 */
[----:B------:R-:W3:Y:S01]  /*14f0*/  F2I.U32.TRUNC.NTZ R2, R2 ;  /* 0x0000000200027305 */ /* 0x000ee2000020f000 */
[----:B------:R-:W-:Y:S01]  /*1500*/  UMOV UR45, UR7 ;  /* 0x00000007002d7c82 */ /* 0x000fe20008000000 */
[----:B------:R-:W-:Y:S01]  /*1510*/  UMOV UR46, UR19 ;  /* 0x00000013002e7c82 */ /* 0x000fe20008000000 */
[----:B----4-:R-:W-:Y:S02]  /*1520*/  R2UR UR4, R3 ;  /* 0x00000000030472ca */ /* 0x010fe400000e0000 */
[----:B------:R-:W-:Y:S02]  /*1530*/  PRMT R3, RZ, 0x7610, R3 ;  /* 0x00007610ff037816 */ /* 0x000fe40000000003 */
[----:B---3--:R-:W-:-:S02]  /*1540*/  R2UR UR6, R2 ;  /* 0x00000000020672ca */ /* 0x008fc400000e0000 */
[----:B------:R-:W-:-:S07]  /*1550*/  PRMT R2, RZ, 0x7610, R2 ;  /* 0x00007610ff027816 */ /* 0x000fce0000000002 */
[----:B------:R-:W-:-:S04]  /*1560*/  UIADD3 UR5, UPT, UPT, -UR4, URZ, URZ ;  /* 0x000000ff04057290 */ /* 0x000fc8000fffe1ff */
[----:B------:R-:W-:Y:S02]  /*1570*/  UIMAD UR58, UR58, UR5, UR19 ;  /* 0x000000053a3a72a4 */ /* 0x000fe4000f8e0213 */
[----:B------:R-:W-:-:S04]  /*1580*/  UIADD3 UR4, UPT, UPT, -UR6, URZ, URZ ;  /* 0x000000ff06047290 */ /* 0x000fc8000fffe1ff */
[----:B------:R-:W-:Y:S01]  /*1590*/  UIMAD UR55, UR55, UR4, UR7 ;  /* 0x00000004373772a4 */ /* 0x000fe2000f8e0207 */
[----:B-12---:R-:W-:Y:S11]  /*15a0*/  BRA.U UP4, `(.L_x_18) ;  /* 0x00000001043c7547 */ /* 0x006ff6000b800000 */
[----:B------:R-:W-:Y:S02]  /*15b0*/  UISETP.GT.U32.AND UP0, UPT, UR58, 0x1, UPT ;  /* 0x000000013a00788c */ /* 0x000fe4000bf04070 */
[----:B------:R-:W-:Y:S02]  /*15c0*/  ULOP3.LUT UR4, UR58, 0xfffffffe, URZ, 0xc0, !UPT ;  /* 0xfffffffe3a047892 */ /* 0x000fe4000f8ec0ff */
[----:B------:R-:W-:Y:S02]  /*15d0*/  UISETP.NE.AND UP1, UPT, UR55, URZ, UP0 ;  /* 0x000000ff3700728c */ /* 0x000fe40008725270 */
[----:B------:R-:W-:Y:S02]  /*15e0*/  UISETP.NE.AND UP0, UPT, UR55, 0x1, UP0 ;  /* 0x000000013700788c */ /* 0x000fe40008705270 */
[----:B------:R-:W-:Y:S02]  /*15f0*/  USEL UR7, URZ, 0x1, UP1 ;  /* 0x00000001ff077887 */ /* 0x000fe40008800000 */
[----:B------:R-:W-:-:S02]  /*1600*/  USEL UR6, URZ, 0x4, UP0 ;  /* 0x00000004ff067887 */ /* 0x000fc40008000000 */
[----:B------:R-:W-:Y:S02]  /*1610*/  USEL UR5, URZ, 0x2, UP1 ;  /* 0x00000002ff057887 */ /* 0x000fe40008800000 */
[----:B------:R-:W-:Y:S02]  /*1620*/  ULEA UR4, UR55, UR4, 0x1 ;  /* 0x0000000437047291 */ /* 0x000fe4000f8e08ff */
[----:B------:R-:W-:Y:S02]  /*1630*/  USEL UR8, URZ, 0x8, UP0 ;  /* 0x00000008ff087887 */ /* 0x000fe40008000000 */
[----:B------:R-:W-:-:S03]  /*1640*/  UIADD3 UR5, UPT, UPT, UR5, UR6, UR7 ;  /* 0x0000000605057290 */ /* 0x000fc6000fffe007 */
[----:B------:R-:W-:Y:S01]  /*1650*/  UMOV UR6, 0x3 ;  /* 0x0000000300067882 */ /* 0x000fe20000000000 */
[----:B------:R-:W-:Y:S02]  /*1660*/  UIADD3 UR5, UPT, UPT, UR5, UR8, URZ ;  /* 0x0000000805057290 */ /* 0x000fe4000fffe0ff */
[----:B------:R-:W-:-:S04]  /*1670*/  USHF.L.U32 UR4, UR6, UR4, URZ ;  /* 0x0000000406047299 */ /* 0x000fc800080006ff */
[----:B------:R-:W-:Y:S02]  /*1680*/  MOV R3, UR5 ;  /* 0x0000000500037c02 */ /* 0x000fe40008000f00 */
[----:B------:R-:W-:Y:S02]  /*1690*/  MOV R2, UR4 ;  /* 0x0000000400027c02 */ /* 0x000fe40008000f00 */
.L_x_18:
[----:B------:R-:W-:Y:S05]  /*16a0*/  BRA.U !UP2, `(.L_x_19) ;  /* 0x000000010ad07547 */ /* 0x000fea000b800000 */
[----:B------:R-:W1:Y:S01]  /*16b0*/  LDCU.128 UR20, c[0x0][0xb10] ;  /* 0x00016200ff1477ac */ /* 0x000e620008000c00 */
[----:B------:R-:W2:Y:S01]  /*16c0*/  LDCU UR12, c[0x0][0x370] ;  /* 0x00006e00ff0c77ac */ /* 0x000ea20008000800 */
[----:B------:R-:W3:Y:S01]  /*16d0*/  LDCU UR5, c[0x0][0x374] ;  /* 0x00006e80ff0577ac */ /* 0x000ee20008000800 */
[----:B------:R-:W4:Y:S01]  /*16e0*/  LDCU UR25, c[0x0][0xb0c] ;  /* 0x00016180ff1977ac */ /* 0x000f220008000800 */
[----:B------:R-:W4:Y:S01]  /*16f0*/  LDCU UR4, c[0x0][0xb20] ;  /* 0x00016400ff0477ac */ /* 0x000f220008000800 */
[----:B------:R-:W4:Y:S01]  /*1700*/  LDCU.64 UR16, c[0x0][0xb28] ;  /* 0x00016500ff1077ac */ /* 0x000f220008000a00 */
[----:B-1----:R-:W-:Y:S02]  /*1710*/  UISETP.NE.AND UP0, UPT, UR22, 0x1, UPT ;  /* 0x000000011600788c */ /* 0x002fe4000bf05270 */
[----:B---3--:R-:W-:Y:S02]  /*1720*/  UIMAD.WIDE.U32 UR6, UR5, UR23, URZ ;  /* 0x00000017050672a5 */ /* 0x008fe4000f8e00ff */
[----:B--2---:R-:W-:-:S02]  /*1730*/  UIMAD.WIDE.U32 UR8, UR12, UR20, URZ ;  /* 0x000000140c0872a5 */ /* 0x004fc4000f8e00ff */
[----:B----4-:R-:W-:Y:S02]  /*1740*/  UISETP.NE.AND UP1, UPT, UR25, 0x1, UPT ;  /* 0x000000011900788c */ /* 0x010fe4000bf25270 */
[----:B------:R-:W-:Y:S01]  /*1750*/  UISETP.NE.AND UP2, UPT, UR18, 0x1, UPT ;  /* 0x000000011200788c */ /* 0x000fe2000bf45270 */
[----:B------:R-:W-:Y:S02]  /*1760*/  UMOV UR6, UR7 ;  /* 0x0000000700067c82 */ /* 0x000fe40008000000 */
[----:B------:R-:W-:Y:S01]  /*1770*/  UMOV UR8, UR9 ;  /* 0x0000000900087c82 */ /* 0x000fe20008000000 */
[----:B------:R-:W-:Y:S02]  /*1780*/  @UP0 USHF.R.U32.HI UR5, URZ, UR4, UR6 ;  /* 0x00000004ff050299 */ /* 0x000fe40008011606 */
[----:B------:R-:W-:Y:S02]  /*1790*/  UIMAD.WIDE.U32 UR14, UR45, UR23, URZ ;  /* 0x000000172d0e72a5 */ /* 0x000fe4000f8e00ff */
[----:B------:R-:W-:-:S02]  /*17a0*/  UIMAD.WIDE.U32 UR6, UR5, UR16, URZ ;  /* 0x00000010050672a5 */ /* 0x000fc4000f8e00ff */
[----:B------:R-:W-:Y:S02]  /*17b0*/  @UP1 USHF.R.U32.HI UR12, URZ, UR21, UR8 ;  /* 0x00000015ff0c1299 */ /* 0x000fe40008011608 */
[----:B------:R-:W-:Y:S02]  /*17c0*/  UIMAD.WIDE.U32 UR10, UR19, UR20, URZ ;  /* 0x00000014130a72a5 */ /* 0x000fe4000f8e00ff */
[----:B------:R-:W-:Y:S01]  /*17d0*/  UIMAD.WIDE.U32 UR8, UR12, UR16, URZ ;  /* 0x000000100c0872a5 */ /* 0x000fe2000f8e00ff */
[----:B------:R-:W-:Y:S01]  /*17e0*/  UMOV UR14, UR15 ;  /* 0x0000000f000e7c82 */ /* 0x000fe20008000000 */
[----:B------:R-:W-:Y:S01]  /*17f0*/  UMOV UR6, UR7 ;  /* 0x0000000700067c82 */ /* 0x000fe20008000000 */
[----:B------:R-:W-:Y:S02]  /*1800*/  USHF.R.U32.HI UR14, URZ, UR4, UR14 ;  /* 0x00000004ff0e7299 */ /* 0x000fe4000801160e */
[----:B------:R-:W-:Y:S01]  /*1810*/  @UP2 USHF.R.U32.HI UR5, URZ, UR17, UR6 ;  /* 0x00000011ff052299 */ /* 0x000fe20008011606 */
[----:B------:R-:W-:-:S02]  /*1820*/  UMOV UR10, UR11 ;  /* 0x0000000b000a7c82 */ /* 0x000fc40008000000 */
[----:B------:R-:W-:Y:S01]  /*1830*/  UMOV UR6, UR9 ;  /* 0x0000000900067c82 */ /* 0x000fe20008000000 */
[----:B------:R-:W-:Y:S02]  /*1840*/  USHF.R.U32.HI UR10, URZ, UR21, UR10 ;  /* 0x00000015ff0a7299 */ /* 0x000fe4000801160a */
[----:B------:R-:W-:Y:S02]  /*1850*/  @UP2 USHF.R.U32.HI UR12, URZ, UR17, UR6 ;  /* 0x00000011ff0c2299 */ /* 0x000fe40008011606 */
[----:B------:R-:W-:Y:S02]  /*1860*/  USEL UR4, UR45, UR14, !UP0 ;  /* 0x0000000e2d047287 */ /* 0x000fe4000c000000 */
[----:B------:R-:W-:Y:S02]  /*1870*/  UIMAD UR6, UR5, UR18, URZ ;  /* 0x00000012050672a4 */ /* 0x000fe4000f8e02ff */
[----:B------:R-:W-:Y:S02]  /*1880*/  USEL UR5, UR19, UR10, !UP1 ;  /* 0x0000000a13057287 */ /* 0x000fe4000c800000 */
[----:B------:R-:W-:-:S02]  /*1890*/  UIMAD UR8, UR12, UR18, URZ ;  /* 0x000000120c0872a4 */ /* 0x000fc4000f8e02ff */
[----:B------:R-:W-:Y:S02]  /*18a0*/  UISETP.GE.AND UP0, UPT, UR4, UR6, UPT ;  /* 0x000000060400728c */ /* 0x000fe4000bf06270 */
[----:B------:R-:W-:Y:S02]  /*18b0*/  UIMAD.WIDE.U32 UR6, UR4, UR16, URZ ;  /* 0x00000010040672a5 */ /* 0x000fe4000f8e00ff */
[----:B------:R-:W-:Y:S02]  /*18c0*/  UISETP.GE.OR UP0, UPT, UR5, UR8, UP0 ;  /* 0x000000080500728c */ /* 0x000fe40008706670 */
[----:B------:R-:W-:Y:S02]  /*18d0*/  UIMAD.WIDE.U32 UR8, UR5, UR16, URZ ;  /* 0x00000010050872a5 */ /* 0x000fe4000f8e00ff */
[----:B------:R-:W-:Y:S02]  /*18e0*/  USHF.R.U32.HI UR7, URZ, UR17, UR7 ;  /* 0x00000011ff077299 */ /* 0x000fe40008011607 */
[----:B------:R-:W-:-:S02]  /*18f0*/  UIADD3 UR10, UPT, UPT, -UR4, URZ, URZ ;  /* 0x000000ff040a7290 */ /* 0x000fc4000fffe1ff */
[----:B------:R-:W-:Y:S02]  /*1900*/  USEL UR7, UR4, UR7, !UP2 ;  /* 0x0000000704077287 */ /* 0x000fe4000d000000 */
[----:B------:R-:W-:Y:S01]  /*1910*/  UIADD3 UR46, UPT, UPT, -UR5, URZ, URZ ;  /* 0x000000ff052e7290 */ /* 0x000fe2000fffe1ff */
[----:B------:R-:W-:Y:S01]  /*1920*/  @!UP0 UMOV UR6, UR9 ;  /* 0x0000000900068c82 */ /* 0x000fe20008000000 */
[----:B------:R-:W-:Y:S02]  /*1930*/  UIADD3 UR8, UPT, UPT, -UR7, URZ, URZ ;  /* 0x000000ff07087290 */ /* 0x000fe4000fffe1ff */
[----:B------:R-:W-:Y:S02]  /*1940*/  @!UP0 USHF.R.U32.HI UR6, URZ, UR17, UR6 ;  /* 0x00000011ff068299 */ /* 0x000fe40008011606 */
[----:B------:R-:W-:Y:S02]  /*1950*/  UIMAD UR8, UR18, UR8, UR4 ;  /* 0x00000008120872a4 */ /* 0x000fe4000f8e0204 */
[----:B------:R-:W-:-:S02]  /*1960*/  @!UP0 USEL UR6, UR5, UR6, !UP2 ;  /* 0x0000000605068287 */ /* 0x000fc4000d000000 */
[----:B------:R-:W-:Y:S02]  /*1970*/  UIMAD UR45, UR22, UR10, UR45 ;  /* 0x0000000a162d72a4 */ /* 0x000fe4000f8e022d */
[----:B------:R-:W-:Y:S02]  /*1980*/  @!UP0 UIADD3 UR7, UPT, UPT, UR7, -UR6, URZ ;  /* 0x8000000607078290 */ /* 0x000fe4000fffe0ff */
[----:B------:R-:W-:Y:S02]  /*1990*/  @!UP0 UIMAD UR6, UR8, UR12, UR6 ;  /* 0x0000000c080682a4 */ /* 0x000fe4000f8e0206 */
[----:B------:R-:W-:Y:S02]  /*19a0*/  @!UP0 UIMAD UR4, UR7, UR18, UR5 ;  /* 0x00000012070482a4 */ /* 0x000fe4000f8e0205 */
[----:B------:R-:W-:Y:S02]  /*19b0*/  UIMAD UR46, UR25, UR46, UR19 ;  /* 0x0000002e192e72a4 */ /* 0x000fe4000f8e0213 */
[----:B------:R-:W-:Y:S01]  /*19c0*/  UIMAD UR45, UR4, UR22, UR45 ;  /* 0x00000016042d72a4 */ /* 0x000fe2000f8e022d */
[----:B------:R-:W-:-:S02]  /*19d0*/  @!UP0 UMOV UR5, UR6 ;  /* 0x0000000600058c82 */ /* 0x000fc40008000000 */
[----:B------:R-:W-:-:S12]  /*19e0*/  UIMAD UR46, UR5, UR25, UR46 ;  /* 0x00000019052e72a4 */ /* 0x000fd8000f8e022e */
.L_x_19:
[----:B------:R-:W-:Y:S02]  /*19f0*/  UISETP.NE.AND UP1, UPT, UR26, 0x1, UPT ;  /* 0x000000011a00788c */ /* 0x000fe4000bf25270 */
[----:B------:R-:W-:Y:S02]  /*1a00*/  UISETP.NE.AND UP0, UPT, UR13, 0x2, UPT ;  /* 0x000000020d00788c */ /* 0x000fe4000bf05270 */
[----:B------:R-:W-:Y:S02]  /*1a10*/  ULOP3.LUT UR28, UR28, 0x800, URZ, 0xc0, !UPT ;  /* 0x000008001c1c7892 */ /* 0x000fe4000f8ec0ff */
[----:B------:R-:W-:-:S03]  /*1a20*/  USHF.L.U32 UR24, UR27, UR24, URZ ;  /* 0x000000181b187299 */ /* 0x000fc600080006ff */
[----:B------:R-:W-:Y:S09]  /*1a30*/  BRA.U UP1, `(.L_x_20) ;  /* 0x0000000101447547 */ /* 0x000ff2000b800000 */
[----:B------:R-:W1:Y:S01]  /*1a40*/  LDCU.128 UR8, c[0x0][0xb10] ;  /* 0x00016200ff0877ac */ /* 0x000e620008000c00 */
[----:B------:R-:W2:Y:S01]  /*1a50*/  LDCU UR12, c[0x0][0xb0c] ;  /* 0x00016180ff0c77ac */ /* 0x000ea20008000800 */
[----:B------:R-:W3:Y:S01]  /*1a60*/  LDCU UR14, c[0x0][0xb20] ;  /* 0x00016400ff0e77ac */ /* 0x000ee20008000800 */
[----:B-1----:R-:W-:Y:S02]  /*1a70*/  UIMAD.WIDE.U32 UR6, UR46, UR8, URZ ;  /* 0x000000082e0672a5 */ /* 0x002fe4000f8e00ff */
[----:B------:R-:W-:Y:S02]  /*1a80*/  UIMAD.WIDE.U32 UR4, UR45, UR11, URZ ;  /* 0x0000000b2d0472a5 */ /* 0x000fe4000f8e00ff */
[----:B--2---:R-:W-:Y:S02]  /*1a90*/  UISETP.NE.AND UP2, UPT, UR12, 0x1, UPT ;  /* 0x000000010c00788c */ /* 0x004fe4000bf45270 */
[----:B------:R-:W-:Y:S01]  /*1aa0*/  UISETP.NE.AND UP1, UPT, UR10, 0x1, UPT ;  /* 0x000000010a00788c */ /* 0x000fe2000bf25270 */
[----:B------:R-:W-:-:S02]  /*1ab0*/  UMOV UR6, UR7 ;  /* 0x0000000700067c82 */ /* 0x000fc40008000000 */
[----:B------:R-:W-:Y:S01]  /*1ac0*/  UMOV UR4, UR5 ;  /* 0x0000000500047c82 */ /* 0x000fe20008000000 */
[----:B------:R-:W-:Y:S02]  /*1ad0*/  USHF.R.U32.HI UR6, URZ, UR9, UR6 ;  /* 0x00000009ff067299 */ /* 0x000fe40008011606 */
[----:B---3--:R-:W-:Y:S02]  /*1ae0*/  USHF.R.U32.HI UR4, URZ, UR14, UR4 ;  /* 0x0000000eff047299 */ /* 0x008fe40008011604 */
[----:B------:R-:W-:Y:S02]  /*1af0*/  USEL UR5, UR46, UR6, !UP2 ;  /* 0x000000062e057287 */ /* 0x000fe4000d000000 */
[----:B------:R-:W-:-:S04]  /*1b00*/  USEL UR4, UR45, UR4, !UP1 ;  /* 0x000000042d047287 */ /* 0x000fc8000c800000 */
[----:B------:R-:W-:Y:S02]  /*1b10*/  UIADD3 UR6, UPT, UPT, -UR4, UR5, URZ ;  /* 0x0000000504067290 */ /* 0x000fe4000fffe1ff */
[----:B------:R-:W-:Y:S02]  /*1b20*/  UIADD3 UR4, UPT, UPT, UR4, -UR5, URZ ;  /* 0x8000000504047290 */ /* 0x000fe4000fffe0ff */
[----:B------:R-:W-:Y:S02]  /*1b30*/  UIMAD UR45, UR6, UR10, UR45 ;  /* 0x0000000a062d72a4 */ /* 0x000fe4000f8e022d */
[----:B------:R-:W-:-:S12]  /*1b40*/  UIMAD UR46, UR4, UR12, UR46 ;  /* 0x0000000c042e72a4 */ /* 0x000fd8000f8e022e */
.L_x_20:
[----:B------:R-:W-:Y:S05]  /*1b50*/  BRA.U !UP5, `(.L_x_21) ;  /* 0x000000010d0c7547 */ /* 0x000fea000b800000 */
[----:B------:R-:W-:Y:S01]  /*1b60*/  UCGABAR_WAIT ;  /* 0x0000000000007dc7 */ /* 0x000fe20008000000 */
[----:B------:R-:W-:Y:S01]  /*1b70*/  CCTL.IVALL ;  /* 0x00000000ff00798f */ /* 0x000fe20002000000 */
[----:B------:R-:W-:Y:S05]  /*1b80*/  BRA `(.L_x_22) ;  /* 0x0000000000047947 */ /* 0x000fea0003800000 */
.L_x_21:
[----:B------:R-:W-:Y:S06]  /*1b90*/  BAR.SYNC.DEFER_BLOCKING 0x0 ;  /* 0x0000000000007b1d */ /* 0x000fec0000010000 */
.L_x_22:
[----:B------:R-:W-:Y:S05]  /*1ba0*/  BRA.U UP0, `(.L_x_23) ;  /* 0x0000002500607547 */ /* 0x000fea000b800000 */
[----:B------:R-:W1:Y:S01]  /*1bb0*/  LDCU UR6, c[0x0][0x38c] ;  /* 0x00007180ff0677ac */ /* 0x000e620008000800 */
[----:B------:R-:W2:Y:S01]  /*1bc0*/  S2UR UR8, SR_CgaCtaId ;  /* 0x00000000000879c3 */ /* 0x000ea20000008800 */
[----:B------:R-:W-:Y:S01]  /*1bd0*/  PLOP3.LUT P1, PT, PT, PT, UP3, 0x80, 0x8 ;  /* 0x000000000008781c */ /* 0x000fe20003f2f038 */
[----:B------:R-:W-:Y:S01]  /*1be0*/  IMAD.MOV.U32 R12, RZ, RZ, 0x1 ;  /* 0x00000001ff0c7424 */ /* 0x000fe200078e00ff */
[----:B------:R-:W-:Y:S01]  /*1bf0*/  USHF.L.U32 UR47, UR19, 0x6, URZ ;  /* 0x00000006132f7899 */ /* 0x000fe200080006ff */
[----:B------:R-:W-:Y:S01]  /*1c00*/  ISETP.NE.AND P2, PT, R0, RZ, P3 ;  /* 0x000000ff0000720c */ /* 0x000fe20001f45270 */
[----:B------:R-:W-:Y:S01]  /*1c10*/  UMOV UR7, 0x400 ;  /* 0x0000040000077882 */ /* 0x000fe20000000000 */
[----:B------:R-:W-:Y:S01]  /*1c20*/  UISETP.NE.AND UP1, UPT, UR13, URZ, UPT ;  /* 0x000000ff0d00728c */ /* 0x000fe2000bf25270 */
[----:B------:R-:W-:Y:S01]  /*1c30*/  PLOP3.LUT P1, PT, P1, PT, PT, 0x8, 0x80 ;  /* 0x000000000080781c */ /* 0x000fe20000f2e170 */
[----:B------:R-:W-:Y:S01]  /*1c40*/  USHF.L.U32 UR44, UR19, 0x5, URZ ;  /* 0x00000005132c7899 */ /* 0x000fe200080006ff */
[----:B------:R-:W-:Y:S01]  /*1c50*/  CS2R R10, SRZ ;  /* 0x00000000000a7805 */ /* 0x000fe2000001ff00 */
[----:B------:R-:W-:Y:S01]  /*1c60*/  ULOP3.LUT UR47, UR47, 0x40, URZ, 0xc0, !UPT ;  /* 0x000000402f2f7892 */ /* 0x000fe2000f8ec0ff */
[----:B------:R-:W-:Y:S01]  /*1c70*/  IMAD.MOV.U32 R9, RZ, RZ, RZ ;  /* 0x000000ffff097224 */ /* 0x000fe200078e00ff */
[----:B------:R-:W3:Y:S01]  /*1c80*/  LDCU UR39, c[0x0][0x370] ;  /* 0x00006e00ff2777ac */ /* 0x000ee20008000800 */
[----:B------:R-:W-:Y:S01]  /*1c90*/  IMAD.MOV.U32 R8, RZ, RZ, 0x1 ;  /* 0x00000001ff087424 */ /* 0x000fe200078e00ff */
[----:B------:R-:W4:Y:S01]  /*1ca0*/  LDCU.64 UR26, c[0x0][0x348] ;  /* 0x00006900ff1a77ac */ /* 0x000f220008000a00 */
[----:B-1----:R-:W-:-:S02]  /*1cb0*/  UIADD3 UR5, UPT, UPT, UR6, 0x3f, URZ ;  /* 0x0000003f06057890 */ /* 0x002fc4000fffe0ff */
[----:B------:R-:W-:Y:S02]  /*1cc0*/  UIADD3 UR49, UPT, UPT, UR6, 0x7e, URZ ;  /* 0x0000007e06317890 */ /* 0x000fe4000fffe0ff */
[----:B------:R-:W-:Y:S02]  /*1cd0*/  USHF.R.S32.HI UR4, URZ, 0x1f, UR5 ;  /* 0x0000001fff047899 */ /* 0x000fe40008011405 */
[----:B--2---:R-:W-:Y:S02]  /*1ce0*/  ULEA UR13, UR8, UR7, 0x18 ;  /* 0x00000007080d7291 */ /* 0x004fe4000f8ec0ff */
[----:B------:R-:W-:Y:S02]  /*1cf0*/  ULEA.HI UR4, UR4, UR5, URZ, 0x6 ;  /* 0x0000000504047291 */ /* 0x000fe4000f8f30ff */
[----:B------:R-:W-:Y:S02]  /*1d00*/  UIADD3 UR5, UPT, UPT, UR6, -0x1, URZ ;  /* 0xffffffff06057890 */ /* 0x000fe4000fffe0ff */
[----:B------:R-:W-:-:S02]  /*1d10*/  USHF.R.S32.HI UR42, URZ, 0x6, UR4 ;  /* 0x00000006ff2a7899 */ /* 0x000fc40008011404 */
[----:B------:R-:W-:Y:S02]  /*1d20*/  UISETP.GE.U32.AND UP2, UPT, UR5, -0x7f, UPT ;  /* 0xffffff810500788c */ /* 0x000fe4000bf46070 */
[----:B------:R-:W-:Y:S01]  /*1d30*/  UISETP.LT.U32.AND UP0, UPT, UR42, 0x24, UPT ;  /* 0x000000242a00788c */ /* 0x000fe2000bf01070 */
[----:B------:R-:W1:Y:S03]  /*1d40*/  LDCU UR38, c[0x0][0x374] ;  /* 0x00006e80ff2677ac */ /* 0x000e660008000800 */
[----:B------:R-:W-:Y:S02]  /*1d50*/  USEL UR41, UR42, 0x24, UP0 ;  /* 0x000000242a297887 */ /* 0x000fe40008000000 */
[----:B------:R-:W-:Y:S02]  /*1d60*/  ULOP3.LUT UR44, UR44, 0x20, URZ, 0xc0, !UPT ;  /* 0x000000202c2c7892 */ /* 0x000fe4000f8ec0ff */
[----:B------:R-:W-:-:S02]  /*1d70*/  UIADD3 UR4, UPT, UPT, UR41, -0x1, URZ ;  /* 0xffffffff29047890 */ /* 0x000fc4000fffe0ff */
[----:B------:R-:W-:Y:S02]  /*1d80*/  @UP2 UIADD3 UR4, UPT, UPT, UR41, URZ, URZ ;  /* 0x000000ff29042290 */ /* 0x000fe4000fffe0ff */
[----:B------:R-:W-:Y:S02]  /*1d90*/  USEL UR21, UR34, 0x2, UP1 ;  /* 0x0000000222157887 */ /* 0x000fe40008800000 */
[----:B------:R-:W-:Y:S02]  /*1da0*/  UIADD3 UR30, UPT, UPT, UR13, 0x2600, UR28 ;  /* 0x000026000d1e7890 */ /* 0x000fe4000fffe01c */
[----:B------:R-:W-:Y:S02]  /*1db0*/  ULEA.HI UR47, UR28, UR47, URZ, 0x1a ;  /* 0x0000002f1c2f7291 */ /* 0x000fe4000f8fd0ff */
[----:B------:R-:W-:Y:S02]  /*1dc0*/  UIADD3 UR48, UPT, UPT, UR42, -UR41, URZ ;  /* 0x800000292a307290 */ /* 0x000fe4000fffe0ff */
[----:B------:R-:W-:-:S02]  /*1dd0*/  UIADD3 UR29, UPT, UPT, UR4, 0x1, URZ ;  /* 0x00000001041d7890 */ /* 0x000fc4000fffe0ff */
[----:B------:R-:W-:Y:S01]  /*1de0*/  UIADD3 UR43, UPT, UPT, -UR4, URZ, URZ ;  /* 0x000000ff042b7290 */ /* 0x000fe2000fffe1ff */
[----:B-1-34-:R-:W-:-:S11]  /*1df0*/  UMOV UR6, URZ ;  /* 0x000000ff00067c82 */ /* 0x01afd60008000000 */
.L_x_43:
[----:B------:R-:W1:Y:S02]  /*1e00*/  S2UR UR4, SR_CgaCtaId ;  /* 0x00000000000479c3 */ /* 0x000e640000008800 */
[----:B-1----:R-:W-:-:S09]  /*1e10*/  UISETP.NE.AND UP0, UPT, UR4, URZ, UPT ;  /* 0x000000ff0400728c */ /* 0x002fd2000bf05270 */
[----:B------:R-:W-:Y:S05]  /*1e20*/  BRA.U UP0, `(.L_x_24) ;  /* 0x0000000100287547 */ /* 0x000fea000b800000 */
[----:B------:R-:W-:Y:S02]  /*1e30*/  LEA R0, R9, UR13, 0x3 ;  /* 0x0000000d09007c11 */ /* 0x000fe4000f8e18ff */
[----:B------:R-:W-:-:S04]  /*1e40*/  SHF.L.U32 R2, R8, 0x1f, RZ ;  /* 0x0000001f08027819 */ /* 0x000fc800000006ff */
[----:B------:R-:W1:Y:S02]  /*1e50*/  SYNCS.PHASECHK.TRANS64.TRYWAIT P0, [R0+URZ+0x2d0], R2 ;  /* 0x0002d002000075a7 */ /* 0x000e6400080011ff */
[----:B-1----:R-:W-:Y:S05]  /*1e60*/  @!P0 BRA `(.L_x_25) ;  /* 0x0000006400408947 */ /* 0x002fea0003800000 */
.L_x_146:
[----:B------:R-:W-:Y:S01]  /*1e70*/  VIADD R9, R9, 0x1 ;  /* 0x0000000109097836 */ /* 0x000fe20000000000 */
[----:B------:R1:W-:Y:S04]  /*1e80*/  SYNCS.ARRIVE.TRANS64.A1T0 RZ, [R0+URZ+0x2c0], RZ ;  /* 0x0002c0ff00ff79a7 */ /* 0x0003e800081000ff */
[----:B------:R-:W-:-:S04]  /*1e90*/  ISETP.NE.AND P0, PT, R9, 0x2, PT ;  /* 0x000000020900780c */ /* 0x000fc80003f05270 */
[----:B------:R-:W-:Y:S02]  /*1ea0*/  SEL R9, R9, RZ, P0 ;  /* 0x000000ff09097207 */ /* 0x000fe40000000000 */
[----:B-1----:R-:W-:-:S04]  /*1eb0*/  SEL R0, RZ, 0x1, P0 ;  /* 0x00000001ff007807 */ /* 0x002fc80000000000 */
[----:B------:R-:W-:-:S07]  /*1ec0*/  LOP3.LUT R8, R8, R0, RZ, 0x3c, !PT ;  /* 0x0000000008087212 */ /* 0x000fce00078e3cff */
.L_x_24:
[----:B------:R-:W-:Y:S01]  /*1ed0*/  ULEA UR4, UR6, UR13, 0x3 ;  /* 0x0000000d06047291 */ /* 0x000fe2000f8e18ff */
[----:B------:R-:W-:Y:S01]  /*1ee0*/  SHF.L.U32 R0, R12, 0x1f, RZ ;  /* 0x0000001f0c007819 */ /* 0x000fe200000006ff */
[----:B------:R-:W-:Y:S02]  /*1ef0*/  UISETP.GE.U32.AND UP0, UPT, UR49, 0x7f, UPT ;  /* 0x0000007f3100788c */ /* 0x000fe4000bf06070 */
[----:B------:R-:W-:Y:S01]  /*1f00*/  ULEA UR11, UR45, UR44, 0x6 ;  /* 0x0000002c2d0b7291 */ /* 0x000fe2000f8e30ff */
[----:B------:R-:W-:-:S04]  /*1f10*/  UMOV UR7, URZ ;  /* 0x000000ff00077c82 */ /* 0x000fc80008000000 */
[----:B------:R1:W2:Y:S01]  /*1f20*/  SYNCS.PHASECHK.TRANS64.TRYWAIT P0, [UR4+0x120], R0 ;  /* 0x00012000ff0075a7 */ /* 0x0002a20008001104 */
[----:B------:R-:W-:-:S04]  /*1f30*/  ULEA.HI UR4, UR46, UR46, URZ, 0x1 ;  /* 0x0000002e2e047291 */ /* 0x000fc8000f8f08ff */
[----:B------:R-:W-:-:S04]  /*1f40*/  USHF.L.U32 UR4, UR4, 0x6, URZ ;  /* 0x0000000604047899 */ /* 0x000fc800080006ff */
[----:B------:R-:W-:-:S04]  /*1f50*/  ULOP3.LUT UR35, UR4, 0xffffff80, URZ, 0xc0, !UPT ;  /* 0xffffff8004237892 */ /* 0x000fc8000f8ec0ff */
[----:B------:R-:W-:Y:S01]  /*1f60*/  UIADD3 UR35, UPT, UPT, UR47, UR35, URZ ;  /* 0x000000232f237290 */ /* 0x000fe2000fffe0ff */
[----:B------:R-:W-:Y:S11]  /*1f70*/  BRA.U !UP0, `(.L_x_26) ;  /* 0x0000000108c47547 */ /* 0x000ff6000b800000 */
[----:B------:R-:W-:Y:S01]  /*1f80*/  UMOV UR16, UR43 ;  /* 0x0000002b00107c82 */ /* 0x000fe20008000000 */
[----:B------:R-:W-:Y:S01]  /*1f90*/  UMOV UR4, UR6 ;  /* 0x0000000600047c82 */ /* 0x000fe20008000000 */
[----:B------:R-:W-:-:S05]  /*1fa0*/  UMOV UR34, URZ ;  /* 0x000000ff00227c82 */ /* 0x000fca0008000000 */
.L_x_32:
[----:B------:R-:W-:Y:S01]  /*1fb0*/  ULEA UR33, UR4, UR13, 0x3 ;  /* 0x0000000d04217291 */ /* 0x000fe2000f8e18ff */
[----:B------:R-:W-:Y:S01]  /*1fc0*/  @P3 MOV R2, 0x3000 ;  /* 0x0000300000023802 */ /* 0x000fe20000000f00 */
[----:B--234-:R-:W-:Y:S10]  /*1fd0*/  @P0 BRA `(.L_x_27) ;  /* 0x00000000000c0947 */ /* 0x01cff40003800000 */
[----:B------:R-:W-:-:S04]  /*1fe0*/  SHF.L.U32 R3, R12, 0x1f, RZ ;  /* 0x0000001f0c037819 */ /* 0x000fc800000006ff */
[----:B------:R-:W2:Y:S02]  /*1ff0*/  SYNCS.PHASECHK.TRANS64.TRYWAIT P0, [UR33+0x120], R3 ;  /* 0x00012003ff0075a7 */ /* 0x000ea40008001121 */
[----:B--2---:R-:W-:Y:S05]  /*2000*/  @!P0 BRA `(.L_x_28) ;  /* 0x0000006000ec8947 */ /* 0x004fea0003800000 */
.L_x_27:
[----:B------:R2:W-:Y:S01]  /*2010*/  @P3 SYNCS.ARRIVE.TRANS64 RZ, [UR33], R2 ;  /* 0x00000002ffff39a7 */ /* 0x0005e20008000021 */
[----:B------:R-:W-:Y:S02]  /*2020*/  ULOP3.LUT UR5, UR21, 0x2, URZ, 0xfc, !UPT ;  /* 0x0000000215057892 */ /* 0x000fe4000f8efcff */
[----:B------:R-:W-:Y:S02]  /*2030*/  UIADD3 UR16, UPT, UPT, UR16, 0x1, URZ ;  /* 0x0000000110107890 */ /* 0x000fe4000fffe0ff */
[----:B------:R-:W-:Y:S02]  /*2040*/  UISETP.NE.AND UP0, UPT, UR5, 0x2, UPT ;  /* 0x000000020500788c */ /* 0x000fe4000bf05270 */
[----:B------:R-:W-:-:S07]  /*2050*/  UISETP.NE.AND UP2, UPT, UR16, 0x1, UPT ;  /* 0x000000011000788c */ /* 0x000fce000bf45270 */
[----:B------:R-:W-:Y:S05]  /*2060*/  BRA.U UP0, `(.L_x_29) ;  /* 0x0000000100047547 */ /* 0x000fea000b800000 */
[----:B------:R-:W-:Y:S05]  /*2070*/  BPT.TRAP 0x1 ;  /* 0x000000040000795c */ /* 0x000fea0000300000 */
.L_x_29:
[----:B------:R-:W-:Y:S04]  /*2080*/  BSSY.RECONVERGENT B0, `(.L_x_30) ;  /* 0x0000003000007945 */ /* 0x000fe80003800200 */
[----:B------:R-:W-:Y:S05]  /*2090*/  @!P2 BRA `(.L_x_31) ;  /* 0x000000000004a947 */ /* 0x000fea0003800000 */
[----:B------:R-:W-:Y:S05]  /*20a0*/  BPT.TRAP 0x1 ;  /* 0x000000040000795c */ /* 0x000fea0000300000 */
.L_x_31:
[----:B------:R-:W-:Y:S05]  /*20b0*/  BSYNC.RECONVERGENT B0 ;  /* 0x0000000000007941 */ /* 0x000fea0003800200 */
.L_x_30:
[----:B------:R-:W-:Y:S02]  /*20c0*/  UIADD3 UR5, UPT, UPT, UR4, 0x1, URZ ;  /* 0x0000000104057890 */ /* 0x000fe4000fffe0ff */
[----:B------:R-:W-:Y:S02]  /*20d0*/  ULEA UR32, UR4, UR28, 0xc ;  /* 0x0000001c04207291 */ /* 0x000fe4000f8e60ff */
[----:B------:R-:W-:Y:S02]  /*20e0*/  UISETP.NE.AND UP0, UPT, UR5, 0x24, UPT ;  /* 0x000000240500788c */ /* 0x000fe4000bf05270 */
[----:B------:R-:W-:Y:S02]  /*20f0*/  UIADD3 UR14, UP1, UPT, UR26, 0x80, URZ ;  /* 0x000000801a0e7890 */ /* 0x000fe4000ff3e0ff */
[----:B------:R-:W-:Y:S02]  /*2100*/  USEL UR7, URZ, 0x1, UP0 ;  /* 0x00000001ff077887 */ /* 0x000fe40008000000 */
[----:B------:R-:W-:-:S02]  /*2110*/  USEL UR6, UR5, URZ, UP0 ;  /* 0x000000ff05067287 */ /* 0x000fc40008000000 */
[----:B------:R-:W-:Y:S02]  /*2120*/  ULEA UR8, UR4, UR13, 0xb ;  /* 0x0000000d04087291 */ /* 0x000fe4000f8e58ff */
[----:B------:R-:W-:Y:S01]  /*2130*/  ULEA UR5, UR6, UR13, 0x3 ;  /* 0x0000000d06057291 */ /* 0x000fe2000f8e18ff */
[----:B------:R-:W-:Y:S01]  /*2140*/  LOP3.LUT R12, R12, UR7, RZ, 0x3c, !PT ;  /* 0x000000070c0c7c12 */ /* 0x000fe2000f8e3cff */
[----:B------:R-:W-:Y:S02]  /*2150*/  UIADD3 UR4, UP0, UPT, UR26, 0x180, URZ ;  /* 0x000001801a047890 */ /* 0x000fe4000ff1e0ff */
[----:B------:R-:W-:Y:S01]  /*2160*/  ULOP3.LUT UR33, UR33, 0xfefffff8, URZ, 0xc0, !UPT ;  /* 0xfefffff821217892 */ /* 0x000fe2000f8ec0ff */
[----:B-1----:R-:W-:Y:S01]  /*2170*/  SHF.L.U32 R0, R12, 0x1f, RZ ;  /* 0x0000001f0c007819 */ /* 0x002fe200000006ff */
[----:B------:R-:W-:Y:S02]  /*2180*/  UIADD3.X UR15, UPT, UPT, URZ, UR27, URZ, UP1, !UPT ;  /* 0x0000001bff0f7290 */ /* 0x000fe40008ffe4ff */
[----:B------:R-:W-:Y:S01]  /*2190*/  UIADD3 UR32, UPT, UPT, UR13, 0x2600, UR32 ;  /* 0x000026000d207890 */ /* 0x000fe2000fffe020 */
[----:B------:R3:W4:Y:S01]  /*21a0*/  SYNCS.PHASECHK.TRANS64.TRYWAIT P0, [UR5+0x120], R0 ;  /* 0x00012000ff0075a7 */ /* 0x0007220008001105 */
[----:B------:R-:W-:-:S02]  /*21b0*/  UPRMT UR7, URZ, 0x5410, UR24 ;  /* 0x00005410ff077896 */ /* 0x000fc40008000018 */
[----:B------:R-:W-:Y:S02]  /*21c0*/  UIADD3 UR8, UPT, UPT, UR8, 0x26600, URZ ;  /* 0x0002660008087890 */ /* 0x000fe4000fffe0ff */
[----:B------:R-:W-:Y:S01]  /*21d0*/  UIADD3.X UR5, UPT, UPT, URZ, UR27, URZ, UP0, !UPT ;  /* 0x0000001bff057290 */ /* 0x000fe200087fe4ff */
[----:B------:R-:W-:Y:S01]  /*21e0*/  UMOV UR18, 0x0 ;  /* 0x0000000000127882 */ /* 0x000fe20000000000 */
[----:B------:R-:W-:Y:S01]  /*21f0*/  UMOV UR19, 0x10000000 ;  /* 0x1000000000137882 */ /* 0x000fe20000000000 */
[----:B------:R-:W-:Y:S01]  /*2200*/  UMOV UR10, UR34 ;  /* 0x00000022000a7c82 */ /* 0x000fe20008000000 */
[----:B------:R-:W-:Y:S01]  /*2210*/  UMOV UR12, UR36 ;  /* 0x00000024000c7c82 */ /* 0x000fe20008000000 */
[----:B------:R-:W-:Y:S01]  /*2220*/  UMOV UR9, UR33 ;  /* 0x0000002100097c82 */ /* 0x000fe20008000000 */
[----:B------:R1:W-:Y:S03]  /*2230*/  UTMALDG.3D.MULTICAST.2CTA [UR32], [UR14], UR7, desc[UR18] ;  /* 0x000012200e0073b4 */ /* 0x0003e60008211807 */
[----:B------:R2:W-:Y:S01]  /*2240*/  UTMALDG.3D.2CTA [UR8], [UR4], desc[UR18] ;  /* 0x00001208040075b4 */ /* 0x0005e20008211000 */
[----:B-1----:R-:W-:Y:S01]  /*2250*/  UIADD3 UR34, UPT, UPT, UR34, 0x40, URZ ;  /* 0x0000004022227890 */ /* 0x002fe2000fffe0ff */
[----:B------:R-:W-:Y:S01]  /*2260*/  UMOV UR7, UR29 ;  /* 0x0000001d00077c82 */ /* 0x000fe20008000000 */
[----:B--2---:R-:W-:Y:S01]  /*2270*/  UMOV UR4, UR6 ;  /* 0x0000000600047c82 */ /* 0x004fe20008000000 */
[----:B------:R-:W-:Y:S09]  /*2280*/  BRA.U UP2, `(.L_x_32) ;  /* 0xfffffffd02487547 */ /* 0x000ff2000b83ffff */
.L_x_26:
[----:B------:R-:W-:Y:S01]  /*2290*/  ULEA UR4, UR6, UR13, 0x3 ;  /* 0x0000000d06047291 */ /* 0x000fe2000f8e18ff */
[----:B-1-3--:R-:W-:Y:S01]  /*22a0*/  SHF.L.U32 R0, R12, 0x1f, RZ ;  /* 0x0000001f0c007819 */ /* 0x00afe200000006ff */
[----:B------:R-:W-:Y:S01]  /*22b0*/  @!P1 SYNCS.ARRIVE.TRANS64.A1T0 RZ, [UR13+0x258], RZ ;  /* 0x000258ffffff99a7 */ /* 0x000fe2000810000d */
[----:B------:R-:W-:-:S06]  /*22c0*/  UISETP.GT.AND UP0, UPT, UR42, UR41, UPT ;  /* 0x000000292a00728c */ /* 0x000fcc000bf04270 */
[----:B--2-4-:R1:W2:Y:S03]  /*22d0*/  SYNCS.PHASECHK.TRANS64.TRYWAIT P0, [UR4+0x120], R0 ;  /* 0x00012000ff0075a7 */ /* 0x0142a60008001104 */
[----:B------:R-:W-:Y:S05]  /*22e0*/  BRA.U !UP0, `(.L_x_33) ;  /* 0x0000000108c07547 */ /* 0x000fea000b800000 */
[----:B------:R-:W-:Y:S01]  /*22f0*/  UIADD3 UR25, UPT, UPT, UR48, UR7, URZ ;  /* 0x0000000730197290 */ /* 0x000fe2000fffe0ff */
[----:B------:R-:W-:-:S11]  /*2300*/  UMOV UR4, UR6 ;  /* 0x0000000600047c82 */ /* 0x000fd60008000000 */
.L_x_39:
[----:B------:R-:W-:Y:S01]  /*2310*/  ULEA UR17, UR4, UR13, 0x3 ;  /* 0x0000000d04117291 */ /* 0x000fe2000f8e18ff */
[----:B--2---:R-:W-:Y:S01]  /*2320*/  @P3 MOV R2, 0x3000 ;  /* 0x0000300000023802 */ /* 0x004fe20000000f00 */
[----:B--2-4-:R-:W-:Y:S10]  /*2330*/  @P0 BRA `(.L_x_34) ;  /* 0x00000000000c0947 */ /* 0x014ff40003800000 */
[----:B------:R-:W-:-:S04]  /*2340*/  SHF.L.U32 R3, R12, 0x1f, RZ ;  /* 0x0000001f0c037819 */ /* 0x000fc800000006ff */
[----:B------:R-:W2:Y:S02]  /*2350*/  SYNCS.PHASECHK.TRANS64.TRYWAIT P0, [UR17+0x120], R3 ;  /* 0x00012003ff0075a7 */ /* 0x000ea40008001111 */
[----:B--2---:R-:W-:Y:S05]  /*2360*/  @!P0 BRA `(.L_x_35) ;  /* 0x00000060002c8947 */ /* 0x004fea0003800000 */
.L_x_34:
[----:B------:R2:W-:Y:S01]  /*2370*/  @P3 SYNCS.ARRIVE.TRANS64 RZ, [UR17], R2 ;  /* 0x00000002ffff39a7 */ /* 0x0005e20008000011 */
[----:B------:R-:W-:-:S04]  /*2380*/  ULOP3.LUT UR5, UR21, 0x2, URZ, 0xfc, !UPT ;  /* 0x0000000215057892 */ /* 0x000fc8000f8efcff */
[----:B------:R-:W-:-:S09]  /*2390*/  UISETP.NE.AND UP0, UPT, UR5, 0x2, UPT ;  /* 0x000000020500788c */ /* 0x000fd2000bf05270 */
[----:B------:R-:W-:Y:S05]  /*23a0*/  BRA.U UP0, `(.L_x_36) ;  /* 0x0000000100047547 */ /* 0x000fea000b800000 */
[----:B------:R-:W-:Y:S05]  /*23b0*/  BPT.TRAP 0x1 ;  /* 0x000000040000795c */ /* 0x000fea0000300000 */
.L_x_36:
[----:B------:R-:W-:Y:S04]  /*23c0*/  BSSY.RECONVERGENT B0, `(.L_x_37) ;  /* 0x0000003000007945 */ /* 0x000fe80003800200 */
[----:B------:R-:W-:Y:S05]  /*23d0*/  @!P2 BRA `(.L_x_38) ;  /* 0x000000000004a947 */ /* 0x000fea0003800000 */
[----:B------:R-:W-:Y:S05]  /*23e0*/  BPT.TRAP 0x1 ;  /* 0x000000040000795c */ /* 0x000fea0000300000 */
.L_x_38:
[----:B------:R-:W-:Y:S05]  /*23f0*/  BSYNC.RECONVERGENT B0 ;  /* 0x0000000000007941 */ /* 0x000fea0003800200 */
.L_x_37:
[----:B------:R-:W-:Y:S02]  /*2400*/  UIADD3 UR5, UPT, UPT, UR4, 0x1, URZ ;  /* 0x0000000104057890 */ /* 0x000fe4000fffe0ff */
[----:B------:R-:W-:Y:S02]  /*2410*/  UIADD3 UR14, UP1, UPT, UR26, 0x80, URZ ;  /* 0x000000801a0e7890 */ /* 0x000fe4000ff3e0ff */
[----:B------:R-:W-:Y:S02]  /*2420*/  UISETP.NE.AND UP0, UPT, UR5, 0x24, UPT ;  /* 0x000000240500788c */ /* 0x000fe4000bf05270 */
[----:B------:R-:W-:Y:S02]  /*2430*/  ULEA UR16, UR4, UR30, 0xc ;  /* 0x0000001e04107291 */ /* 0x000fe4000f8e60ff */
[----:B------:R-:W-:Y:S02]  /*2440*/  USEL UR8, URZ, 0x1, UP0 ;  /* 0x00000001ff087887 */ /* 0x000fe40008000000 */
[----:B------:R-:W-:-:S02]  /*2450*/  USEL UR6, UR5, URZ, UP0 ;  /* 0x000000ff05067287 */ /* 0x000fc40008000000 */
[----:B------:R-:W-:Y:S02]  /*2460*/  UIADD3 UR22, UP0, UPT, UR26, 0x180, URZ ;  /* 0x000001801a167890 */ /* 0x000fe4000ff1e0ff */
[----:B------:R-:W-:Y:S01]  /*2470*/  LOP3.LUT R12, R12, UR8, RZ, 0x3c, !PT ;  /* 0x000000080c0c7c12 */ /* 0x000fe2000f8e3cff */
[----:B------:R-:W-:Y:S02]  /*2480*/  ULEA UR8, UR4, UR13, 0xb ;  /* 0x0000000d04087291 */ /* 0x000fe4000f8e58ff */
[----:B------:R-:W-:Y:S01]  /*2490*/  ULEA UR5, UR6, UR13, 0x3 ;  /* 0x0000000d06057291 */ /* 0x000fe2000f8e18ff */
[----:B-1----:R-:W-:Y:S01]  /*24a0*/  SHF.L.U32 R0, R12, 0x1f, RZ ;  /* 0x0000001f0c007819 */ /* 0x002fe200000006ff */
[----:B------:R-:W-:Y:S02]  /*24b0*/  USHF.L.U32 UR18, UR7, 0x6, URZ ;  /* 0x0000000607127899 */ /* 0x000fe400080006ff */
[----:B------:R-:W-:Y:S02]  /*24c0*/  ULOP3.LUT UR17, UR17, 0xfefffff8, URZ, 0xc0, !UPT ;  /* 0xfefffff811117892 */ /* 0x000fe4000f8ec0ff */
[----:B------:R-:W-:-:S02]  /*24d0*/  UIADD3.X UR15, UPT, UPT, URZ, UR27, URZ, UP1, !UPT ;  /* 0x0000001bff0f7290 */ /* 0x000fc40008ffe4ff */
[----:B------:R-:W-:Y:S01]  /*24e0*/  UPRMT UR4, URZ, 0x5410, UR24 ;  /* 0x00005410ff047896 */ /* 0x000fe20008000018 */
[----:B------:R3:W4:Y:S01]  /*24f0*/  SYNCS.PHASECHK.TRANS64.TRYWAIT P0, [UR5+0x120], R0 ;  /* 0x00012000ff0075a7 */ /* 0x0007220008001105 */
[----:B------:R-:W-:Y:S02]  /*2500*/  UIADD3 UR8, UPT, UPT, UR8, 0x26600, URZ ;  /* 0x0002660008087890 */ /* 0x000fe4000fffe0ff */
[----:B------:R-:W-:Y:S01]  /*2510*/  UIADD3.X UR23, UPT, UPT, URZ, UR27, URZ, UP0, !UPT ;  /* 0x0000001bff177290 */ /* 0x000fe200087fe4ff */
[----:B------:R-:W-:Y:S01]  /*2520*/  UMOV UR32, 0x0 ;  /* 0x0000000000207882 */ /* 0x000fe20000000000 */
[----:B------:R-:W-:Y:S01]  /*2530*/  UMOV UR33, 0x10000000 ;  /* 0x1000000000217882 */ /* 0x000fe20000000000 */
[----:B------:R-:W-:Y:S01]  /*2540*/  UMOV UR19, UR35 ;  /* 0x0000002300137c82 */ /* 0x000fe20008000000 */
[----:B------:R-:W-:Y:S01]  /*2550*/  UMOV UR20, UR36 ;  /* 0x0000002400147c82 */ /* 0x000fe20008000000 */
[----:B------:R-:W-:Y:S01]  /*2560*/  UMOV UR12, UR36 ;  /* 0x00000024000c7c82 */ /* 0x000fe20008000000 */
[----:B------:R-:W-:Y:S01]  /*2570*/  UMOV UR9, UR17 ;  /* 0x0000001100097c82 */ /* 0x000fe20008000000 */
[----:B------:R-:W-:Y:S01]  /*2580*/  UMOV UR10, UR18 ;  /* 0x00000012000a7c82 */ /* 0x000fe20008000000 */
[----:B------:R1:W-:Y:S01]  /*2590*/  UTMALDG.3D.MULTICAST.2CTA [UR16], [UR14], UR4, desc[UR32] ;  /* 0x000020100e0073b4 */ /* 0x0003e20008211804 */
[----:B------:R-:W-:-:S04]  /*25a0*/  UIADD3 UR7, UPT, UPT, UR7, 0x1, URZ ;  /* 0x0000000107077890 */ /* 0x000fc8000fffe0ff */
[----:B------:R-:W-:Y:S01]  /*25b0*/  UISETP.NE.AND UP0, UPT, UR7, UR25, UPT ;  /* 0x000000190700728c */ /* 0x000fe2000bf05270 */
[----:B------:R3:W-:Y:S01]  /*25c0*/  UTMALDG.3D.2CTA [UR8], [UR22], desc[UR32] ;  /* 0x00002008160075b4 */ /* 0x0007e20008211000 */
[----:B-1----:R-:W-:-:S07]  /*25d0*/  UMOV UR4, UR6 ;  /* 0x0000000600047c82 */ /* 0x002fce0008000000 */
[----:B---3--:R-:W-:Y:S05]  /*25e0*/  BRA.U UP0, `(.L_x_39) ;  /* 0xfffffffd00487547 */ /* 0x008fea000b83ffff */
.L_x_33:
[C---:B------:R-:W-:Y:S01]  /*25f0*/  LEA R3, R11.reuse, UR13, 0x3 ;  /* 0x0000000d0b037c11 */ /* 0x040fe2000f8e18ff */
[----:B------:R-:W-:Y:S01]  /*2600*/  NOP ;  /* 0x0000000000007918 */ /* 0x000fe20000000000 */
[----:B-1----:R-:W-:Y:S02]  /*2610*/  SHF.L.U32 R0, R10, 0x1f, RZ ;  /* 0x0000001f0a007819 */ /* 0x002fe400000006ff */
[----:B------:R-:W-:Y:S02]  /*2620*/  LEA R4, R11, UR13, 0x4 ;  /* 0x0000000d0b047c11 */ /* 0x000fe4000f8e20ff */
[----:B--2-4-:R-:W1:Y:S02]  /*2630*/  SYNCS.PHASECHK.TRANS64.TRYWAIT P0, [R3+URZ+0x260], R0 ;  /* 0x00026000030075a7 */ /* 0x014e6400080011ff */
[----:B-1----:R-:W-:Y:S05]  /*2640*/  @!P0 BRA `(.L_x_40) ;  /* 0x0000005c008c8947 */ /* 0x002fea0003800000 */
.L_x_149:
[----:B------:R-:W2:Y:S01]  /*2650*/  LDS.128 R4, [R4+0x2f0] ;  /* 0x0002f00004047984 */ /* 0x000ea20000000c00 */
[----:B------:R-:W-:Y:S01]  /*2660*/  UISETP.GE.AND UP0, UPT, UR40, 0x1, UPT ;  /* 0x000000012800788c */ /* 0x000fe2000bf06270 */
[----:B------:R-:W-:Y:S01]  /*2670*/  @!PT LDS RZ, [RZ] ;  /* 0x00000000fffff984 */ /* 0x000fe20000000800 */
[----:B------:R-:W-:Y:S01]  /*2680*/  @!PT LDS RZ, [RZ] ;  /* 0x00000000fffff984 */ /* 0x000fe20000000800 */
[----:B------:R-:W-:Y:S01]  /*2690*/  @!PT LDS RZ, [RZ] ;  /* 0x00000000fffff984 */ /* 0x000fe20000000800 */
[----:B------:R-:W-:Y:S01]  /*26a0*/  @!PT LDS RZ, [RZ] ;  /* 0x00000000fffff984 */ /* 0x000fe20000000800 */
[----:B------:R3:W-:Y:S06]  /*26b0*/  MEMBAR.ALL.CTA ;  /* 0x0000000000007992 */ /* 0x0007ec0000008000 */
[----:B---3--:R-:W3:Y:S01]  /*26c0*/  FENCE.VIEW.ASYNC.S ;  /* 0x00000000000073c6 */ /* 0x008ee20000000000 */
[----:B--2---:R-:W-:-:S13]  /*26d0*/  LOP3.LUT P0, RZ, R6, 0x1, RZ, 0xc0, !PT ;  /* 0x0000000106ff7812 */ /* 0x004fda000780c0ff */
[----:B---3--:R-:W-:Y:S01]  /*26e0*/  VOTEU.ANY UP1, P0 ;  /* 0x0000000000ff7886 */ /* 0x008fe20000020100 */
[----:B------:R-:W-:-:S13]  /*26f0*/  PLOP3.LUT P0, PT, PT, PT, UP1, 0x80, 0x8 ;  /* 0x000000000008781c */ /* 0x000fda0003f0f018 */
[----:B-1----:R-:W-:Y:S02]  /*2700*/  @P0 LOP3.LUT R0, R5, 0xffff, RZ, 0xc0, !PT ;  /* 0x0000ffff05000812 */ /* 0x002fe400078ec0ff */
[----:B------:R-:W-:Y:S02]  /*2710*/  @P0 MOV R2, R4 ;  /* 0x0000000400020202 */ /* 0x000fe40000000f00 */
[----:B------:R-:W-:Y:S01]  /*2720*/  @P0 R2UR UR5, R0 ;  /* 0x00000000000502ca */ /* 0x000fe200000e0000 */
[----:B------:R-:W-:Y:S01]  /*2730*/  VIADD R0, R3, 0x270 ;  /* 0x0000027003007836 */ /* 0x000fe20000000000 */
[----:B------:R-:W-:Y:S02]  /*2740*/  @P0 SHF.R.U32.HI R4, RZ, 0x10, R5 ;  /* 0x00000010ff040819 */ /* 0x000fe40000011605 */
[----:B------:R-:W-:Y:S02]  /*2750*/  @P0 R2UR UR7, R2 ;  /* 0x00000000020702ca */ /* 0x000fe400000e0000 */
[----:B------:R-:W-:-:S02]  /*2760*/  PRMT R0, RZ, 0x654, R0 ;  /* 0x00000654ff007816 */ /* 0x000fc40000000000 */
[----:B------:R-:W-:Y:S02]  /*2770*/  @P0 R2UR UR4, R4 ;  /* 0x00000000040402ca */ /* 0x000fe400000e0000 */
[----:B------:R1:W-:Y:S03]  /*2780*/  SYNCS.ARRIVE.TRANS64.RED.A1T0 RZ, [R0+URZ], RZ ;  /* 0x000000ff00ff79a7 */ /* 0x0003e600081004ff */
[----:B------:R-:W-:-:S04]  /*2790*/  @UP1 UMOV UR31, UR5 ;  /* 0x00000005001f1c82 */ /* 0x000fc80008000000 */
[----:B------:R-:W-:-:S04]  /*27a0*/  @UP1 UMOV UR37, UR7 ;  /* 0x0000000700251c82 */ /* 0x000fc80008000000 */
[----:B------:R-:W-:Y:S01]  /*27b0*/  @UP1 UMOV UR36, UR4 ;  /* 0x0000000400241c82 */ /* 0x000fe20008000000 */
[----:B------:R-:W-:Y:S05]  /*27c0*/  BRA.U !UP0, `(.L_x_41) ;  /* 0x0000000108d47547 */ /* 0x000fea000b800000 */
[----:B------:R-:W2:Y:S01]  /*27d0*/  LDCU.128 UR16, c[0x0][0xb10] ;  /* 0x00016200ff1077ac */ /* 0x000ea20008000c00 */
[----:B------:R-:W3:Y:S01]  /*27e0*/  LDCU UR12, c[0x0][0xb20] ;  /* 0x00016400ff0c77ac */ /* 0x000ee20008000800 */
[----:B------:R-:W4:Y:S01]  /*27f0*/  LDCU UR20, c[0x0][0xb0c] ;  /* 0x00016180ff1477ac */ /* 0x000f220008000800 */
[----:B------:R-:W1:Y:S01]  /*2800*/  LDCU.64 UR8, c[0x0][0xb28] ;  /* 0x00016500ff0877ac */ /* 0x000e620008000a00 */
[----:B------:R-:W-:Y:S02]  /*2810*/  UISETP.NE.AND UP3, UPT, UR40, 0x1, UPT ;  /* 0x000000012800788c */ /* 0x000fe4000bf65270 */
[----:B--2---:R-:W-:Y:S02]  /*2820*/  UIMAD.WIDE.U32 UR10, UR38, UR19, URZ ;  /* 0x00000013260a72a5 */ /* 0x004fe4000f8e00ff */
[----:B------:R-:W-:Y:S02]  /*2830*/  UIMAD.WIDE.U32 UR4, UR39, UR16, URZ ;  /* 0x00000010270472a5 */ /* 0x000fe4000f8e00ff */
[----:B------:R-:W-:-:S02]  /*2840*/  UISETP.NE.AND UP0, UPT, UR18, 0x1, UPT ;  /* 0x000000011200788c */ /* 0x000fc4000bf05270 */
[----:B------:R-:W-:Y:S01]  /*2850*/  UIMAD.WIDE.U32 UR22, UR31, UR19, URZ ;  /* 0x000000131f1672a5 */ /* 0x000fe2000f8e00ff */
[----:B------:R-:W-:Y:S02]  /*2860*/  UMOV UR10, UR11 ;  /* 0x0000000b000a7c82 */ /* 0x000fe40008000000 */
[----:B------:R-:W-:Y:S01]  /*2870*/  UMOV UR4, UR5 ;  /* 0x0000000500047c82 */ /* 0x000fe20008000000 */
[----:B---3--:R-:W-:Y:S02]  /*2880*/  USHF.R.U32.HI UR10, URZ, UR12, UR10 ;  /* 0x0000000cff0a7299 */ /* 0x008fe4000801160a */
[----:B----4-:R-:W-:Y:S02]  /*2890*/  UISETP.NE.AND UP2, UPT, UR20, 0x1, UPT ;  /* 0x000000011400788c */ /* 0x010fe4000bf45270 */
[----:B------:R-:W-:Y:S02]  /*28a0*/  USHF.R.U32.HI UR4, URZ, UR17, UR4 ;  /* 0x00000011ff047299 */ /* 0x000fe40008011604 */
[----:B------:R-:W-:-:S02]  /*28b0*/  USEL UR5, UR38, UR10, !UP0 ;  /* 0x0000000a26057287 */ /* 0x000fc4000c000000 */
[----:B------:R-:W-:Y:S02]  /*28c0*/  USEL UR7, UR39, UR4, !UP2 ;  /* 0x0000000427077287 */ /* 0x000fe4000d000000 */
[----:B-1----:R-:W-:Y:S01]  /*28d0*/  UIMAD.WIDE.U32 UR10, UR5, UR8, URZ ;  /* 0x00000008050a72a5 */ /* 0x002fe2000f8e00ff */
[----:B------:R-:W-:Y:S01]  /*28e0*/  UMOV UR4, UR23 ;  /* 0x0000001700047c82 */ /* 0x000fe20008000000 */
[----:B------:R-:W-:Y:S02]  /*28f0*/  UIMAD.WIDE.U32 UR14, UR37, UR16, URZ ;  /* 0x00000010250e72a5 */ /* 0x000fe4000f8e00ff */
[----:B------:R-:W-:-:S03]  /*2900*/  UIMAD.WIDE.U32 UR22, UR7, UR8, URZ ;  /* 0x00000008071672a5 */ /* 0x000fc6000f8e00ff */
[----:B------:R-:W-:Y:S01]  /*2910*/  UMOV UR10, UR11 ;  /* 0x0000000b000a7c82 */ /* 0x000fe20008000000 */
[----:B------:R-:W-:Y:S02]  /*2920*/  USHF.R.U32.HI UR4, URZ, UR12, UR4 ;  /* 0x0000000cff047299 */ /* 0x000fe40008011604 */
[----:B------:R-:W-:Y:S01]  /*2930*/  @UP3 USHF.R.U32.HI UR5, URZ, UR9, UR10 ;  /* 0x00000009ff053299 */ /* 0x000fe2000801160a */
[----:B------:R-:W-:Y:S01]  /*2940*/  UMOV UR14, UR15 ;  /* 0x0000000f000e7c82 */ /* 0x000fe20008000000 */
[----:B------:R-:W-:Y:S01]  /*2950*/  UMOV UR22, UR23 ;  /* 0x0000001700167c82 */ /* 0x000fe20008000000 */
[----:B------:R-:W-:Y:S02]  /*2960*/  USHF.R.U32.HI UR17, URZ, UR17, UR14 ;  /* 0x00000011ff117299 */ /* 0x000fe4000801160e */
[----:B------:R-:W-:Y:S02]  /*2970*/  USEL UR4, UR31, UR4, !UP0 ;  /* 0x000000041f047287 */ /* 0x000fe4000c000000 */
[----:B------:R-:W-:-:S02]  /*2980*/  @UP3 USHF.R.U32.HI UR7, URZ, UR9, UR22 ;  /* 0x00000009ff073299 */ /* 0x000fc40008011616 */
[----:B------:R-:W-:Y:S02]  /*2990*/  UIMAD UR10, UR40, UR5, URZ ;  /* 0x00000005280a72a4 */ /* 0x000fe4000f8e02ff */
[----:B------:R-:W-:Y:S02]  /*29a0*/  USEL UR5, UR37, UR17, !UP2 ;  /* 0x0000001125057287 */ /* 0x000fe4000d000000 */
[----:B------:R-:W-:Y:S02]  /*29b0*/  UIMAD UR12, UR40, UR7, URZ ;  /* 0x00000007280c72a4 */ /* 0x000fe4000f8e02ff */
[----:B------:R-:W-:Y:S02]  /*29c0*/  UISETP.GE.AND UP0, UPT, UR4, UR10, UPT ;  /* 0x0000000a0400728c */ /* 0x000fe4000bf06270 */
[----:B------:R-:W-:Y:S02]  /*29d0*/  UIMAD.WIDE.U32 UR10, UR4, UR8, URZ ;  /* 0x00000008040a72a5 */ /* 0x000fe4000f8e00ff */
[----:B------:R-:W-:-:S02]  /*29e0*/  UISETP.GE.OR UP0, UPT, UR5, UR12, UP0 ;  /* 0x0000000c0500728c */ /* 0x000fc40008706670 */
[----:B------:R-:W-:Y:S02]  /*29f0*/  UIMAD.WIDE.U32 UR14, UR5, UR8, URZ ;  /* 0x00000008050e72a5 */ /* 0x000fe4000f8e00ff */
[----:B------:R-:W-:Y:S01]  /*2a00*/  UIADD3 UR12, UPT, UPT, -UR5, URZ, URZ ;  /* 0x000000ff050c7290 */ /* 0x000fe2000fffe1ff */
[----:B------:R-:W-:Y:S01]  /*2a10*/  UMOV UR10, UR11 ;  /* 0x0000000b000a7c82 */ /* 0x000fe20008000000 */
[----:B------:R-:W-:Y:S02]  /*2a20*/  UIADD3 UR11, UPT, UPT, -UR4, URZ, URZ ;  /* 0x000000ff040b7290 */ /* 0x000fe4000fffe1ff */
[----:B------:R-:W-:-:S03]  /*2a30*/  USHF.R.U32.HI UR10, URZ, UR9, UR10 ;  /* 0x00000009ff0a7299 */ /* 0x000fc6000801160a */
[----:B------:R-:W-:Y:S01]  /*2a40*/  @!UP0 UMOV UR8, UR15 ;  /* 0x0000000f00088c82 */ /* 0x000fe20008000000 */
[----:B------:R-:W-:Y:S02]  /*2a50*/  UIMAD UR11, UR18, UR11, UR31 ;  /* 0x0000000b120b72a4 */ /* 0x000fe4000f8e021f */
[----:B------:R-:W-:Y:S02]  /*2a60*/  USEL UR10, UR4, UR10, !UP3 ;  /* 0x0000000a040a7287 */ /* 0x000fe4000d800000 */
[----:B------:R-:W-:Y:S02]  /*2a70*/  @!UP0 USHF.R.U32.HI UR8, URZ, UR9, UR8 ;  /* 0x00000009ff088299 */ /* 0x000fe40008011608 */
[----:B------:R-:W-:Y:S02]  /*2a80*/  UIADD3 UR9, UPT, UPT, -UR10, URZ, URZ ;  /* 0x000000ff0a097290 */ /* 0x000fe4000fffe1ff */
[----:B------:R-:W-:Y:S02]  /*2a90*/  @!UP0 USEL UR8, UR5, UR8, !UP3 ;  /* 0x0000000805088287 */ /* 0x000fe4000d800000 */
[----:B------:R-:W-:-:S02]  /*2aa0*/  UIMAD UR9, UR40, UR9, UR4 ;  /* 0x00000009280972a4 */ /* 0x000fc4000f8e0204 */
[----:B------:R-:W-:Y:S02]  /*2ab0*/  @!UP0 UIADD3 UR10, UPT, UPT, UR10, -UR8, URZ ;  /* 0x800000080a0a8290 */ /* 0x000fe4000fffe0ff */
[----:B------:R-:W-:Y:S02]  /*2ac0*/  @!UP0 UIMAD UR8, UR9, UR7, UR8 ;  /* 0x00000007090882a4 */ /* 0x000fe4000f8e0208 */
[----:B------:R-:W-:Y:S02]  /*2ad0*/  @!UP0 UIMAD UR4, UR40, UR10, UR5 ;  /* 0x0000000a280482a4 */ /* 0x000fe4000f8e0205 */
[----:B------:R-:W-:Y:S02]  /*2ae0*/  UIMAD UR7, UR20, UR12, UR37 ;  /* 0x0000000c140772a4 */ /* 0x000fe4000f8e0225 */
[----:B------:R-:W-:Y:S01]  /*2af0*/  UIMAD UR31, UR4, UR18, UR11 ;  /* 0x00000012041f72a4 */ /* 0x000fe2000f8e020b */
[----:B------:R-:W-:Y:S02]  /*2b00*/  @!UP0 UMOV UR5, UR8 ;  /* 0x0000000800058c82 */ /* 0x000fe40008000000 */
[----:B------:R-:W-:-:S12]  /*2b10*/  UIMAD UR37, UR5, UR20, UR7 ;  /* 0x00000014052572a4 */ /* 0x000fd8000f8e0207 */
.L_x_41:
[----:B------:R-:W2:Y:S02]  /*2b20*/  LDCU UR4, c[0x0][0xb30] ;  /* 0x00016600ff0477ac */ /* 0x000ea40008000800 */
[----:B--2---:R-:W-:-:S09]  /*2b30*/  UISETP.NE.AND UP0, UPT, UR4, 0x1, UPT ;  /* 0x000000010400788c */ /* 0x004fd2000bf05270 */
[----:B------:R-:W-:Y:S05]  /*2b40*/  BRA.U UP0, `(.L_x_42) ;  /* 0x0000000100447547 */ /* 0x000fea000b800000 */
[----:B------:R-:W2:Y:S01]  /*2b50*/  LDCU.128 UR16, c[0x0][0xb10] ;  /* 0x00016200ff1077ac */ /* 0x000ea20008000c00 */
[----:B------:R-:W3:Y:S01]  /*2b60*/  LDCU UR10, c[0x0][0xb0c] ;  /* 0x00016180ff0a77ac */ /* 0x000ee20008000800 */
[----:B------:R-:W4:Y:S01]  /*2b70*/  LDCU UR7, c[0x0][0xb20] ;  /* 0x00016400ff0777ac */ /* 0x000f220008000800 */
[----:B--2---:R-:W-:Y:S02]  /*2b80*/  UIMAD.WIDE.U32 UR8, UR37, UR16, URZ ;  /* 0x00000010250872a5 */ /* 0x004fe4000f8e00ff */
[----:B------:R-:W-:Y:S02]  /*2b90*/  UIMAD.WIDE.U32 UR4, UR31, UR19, URZ ;  /* 0x000000131f0472a5 */ /* 0x000fe4000f8e00ff */
[----:B---3--:R-:W-:Y:S02]  /*2ba0*/  UISETP.NE.AND UP2, UPT, UR10, 0x1, UPT ;  /* 0x000000010a00788c */ /* 0x008fe4000bf45270 */
[----:B------:R-:W-:Y:S01]  /*2bb0*/  UISETP.NE.AND UP0, UPT, UR18, 0x1, UPT ;  /* 0x000000011200788c */ /* 0x000fe2000bf05270 */
[----:B------:R-:W-:-:S02]  /*2bc0*/  UMOV UR8, UR9 ;  /* 0x0000000900087c82 */ /* 0x000fc40008000000 */
[----:B------:R-:W-:Y:S01]  /*2bd0*/  UMOV UR4, UR5 ;  /* 0x0000000500047c82 */ /* 0x000fe20008000000 */
[----:B------:R-:W-:Y:S02]  /*2be0*/  USHF.R.U32.HI UR17, URZ, UR17, UR8 ;  /* 0x00000011ff117299 */ /* 0x000fe40008011608 */
[----:B----4-:R-:W-:Y:S02]  /*2bf0*/  USHF.R.U32.HI UR4, URZ, UR7, UR4 ;  /* 0x00000007ff047299 */ /* 0x010fe40008011604 */
[----:B------:R-:W-:Y:S02]  /*2c00*/  USEL UR5, UR37, UR17, !UP2 ;  /* 0x0000001125057287 */ /* 0x000fe4000d000000 */
[----:B------:R-:W-:-:S04]  /*2c10*/  USEL UR4, UR31, UR4, !UP0 ;  /* 0x000000041f047287 */ /* 0x000fc8000c000000 */
[----:B------:R-:W-:Y:S02]  /*2c20*/  UIADD3 UR7, UPT, UPT, UR5, -UR4, URZ ;  /* 0x8000000405077290 */ /* 0x000fe4000fffe0ff */
[----:B------:R-:W-:Y:S02]  /*2c30*/  UIADD3 UR4, UPT, UPT, -UR5, UR4, URZ ;  /* 0x0000000405047290 */ /* 0x000fe4000fffe1ff */
[----:B------:R-:W-:Y:S02]  /*2c40*/  UIMAD UR31, UR7, UR18, UR31 ;  /* 0x00000012071f72a4 */ /* 0x000fe4000f8e021f */
[----:B------:R-:W-:-:S12]  /*2c50*/  UIMAD UR37, UR4, UR10, UR37 ;  /* 0x0000000a042572a4 */ /* 0x000fd8000f8e0225 */
.L_x_42:
[----:B------:R-:W-:Y:S01]  /*2c60*/  VIADD R11, R11, 0x1 ;  /* 0x000000010b0b7836 */ /* 0x000fe20000000000 */
[----:B------:R-:W-:Y:S01]  /*2c70*/  PLOP3.LUT P1, PT, PT, PT, PT, 0x80, 0x8 ;  /* 0x000000000008781c */ /* 0x000fe20003f2f070 */
[----:B------:R-:W-:Y:S02]  /*2c80*/  UIADD3 UR46, UPT, UPT, UR37, UR58, URZ ;  /* 0x0000003a252e7290 */ /* 0x000fe4000fffe0ff */
[----:B------:R-:W-:Y:S01]  /*2c90*/  UIADD3 UR45, UPT, UPT, UR31, UR55, URZ ;  /* 0x000000371f2d7290 */ /* 0x000fe2000fffe0ff */
[----:B------:R-:W-:-:S04]  /*2ca0*/  ISETP.NE.AND P0, PT, R11, 0x2, PT ;  /* 0x000000020b00780c */ /* 0x000fc80003f05270 */
[----:B-1----:R-:W-:Y:S02]  /*2cb0*/  SEL R0, RZ, 0x1, P0 ;  /* 0x00000001ff007807 */ /* 0x002fe40000000000 */
[----:B------:R-:W-:Y:S02]  /*2cc0*/  SEL R11, R11, RZ, P0 ;  /* 0x000000ff0b0b7207 */ /* 0x000fe40000000000 */
[----:B------:R-:W-:Y:S01]  /*2cd0*/  LOP3.LUT R10, R10, R0, RZ, 0x3c, !PT ;  /* 0x000000000a0a7212 */ /* 0x000fe200078e3cff */
[----:B------:R-:W-:Y:S06]  /*2ce0*/  BRA.U UP1, `(.L_x_43) ;  /* 0xfffffff101447547 */ /* 0x000fec000b83ffff */
[----:B------:R-:W-:Y:S01]  /*2cf0*/  UIADD3 UR13, UPT, UPT, UR13, 0x120, URZ ;  /* 0x000001200d0d7890 */ /* 0x000fe2000fffe0ff */
[----:B------:R-:W-:-:S03]  /*2d00*/  SHF.L.U32 R2, R12, 0x1f, RZ ;  /* 0x0000001f0c027819 */ /* 0x000fc600000006ff */
[----:B------:R-:W-:-:S09]  /*2d10*/  ULEA UR4, UR6, UR13, 0x3 ;  /* 0x0000000d06047291 */ /* 0x000fd2000f8e18ff */
[----:B------:R-:W1:Y:S02]  /*2d20*/  SYNCS.PHASECHK.TRANS64.TRYWAIT P0, [UR4], R2 ;  /* 0x00000002ff0075a7 */ /* 0x000e640008001104 */
[----:B-1----:R-:W-:Y:S05]  /*2d30*/  @!P0 BRA `(.L_x_44) ;  /* 0x0000005400e48947 */ /* 0x002fea0003800000 */
.L_x_151:
[----:B------:R-:W-:-:S04]  /*2d40*/  UIADD3 UR4, UPT, UPT, UR6, 0x1, URZ ;  /* 0x0000000106047890 */ /* 0x000fc8000fffe0ff */
[----:B------:R-:W-:-:S04]  /*2d50*/  UISETP.NE.AND UP0, UPT, UR4, 0x24, UPT ;  /* 0x000000240400788c */ /* 0x000fc8000bf05270 */
[----:B------:R-:W-:Y:S02]  /*2d60*/  USEL UR6, URZ, 0x1, UP0 ;  /* 0x00000001ff067887 */ /* 0x000fe40008000000 */
[----:B------:R-:W-:-:S04]  /*2d70*/  USEL UR4, UR4, URZ, UP0 ;  /* 0x000000ff04047287 */ /* 0x000fc80008000000 */
[----:B------:R-:W-:Y:S01]  /*2d80*/  ULEA UR5, UR4, UR13, 0x3 ;  /* 0x0000000d04057291 */ /* 0x000fe2000f8e18ff */
[----:B-1----:R-:W-:-:S04]  /*2d90*/  LOP3.LUT R2, R12, UR6, RZ, 0x3c, !PT ;  /* 0x000000060c027c12 */ /* 0x002fc8000f8e3cff */
[----:B------:R-:W-:-:S04]  /*2da0*/  SHF.L.U32 R3, R2, 0x1f, RZ ;  /* 0x0000001f02037819 */ /* 0x000fc800000006ff */
[----:B------:R-:W1:Y:S02]  /*2db0*/  SYNCS.PHASECHK.TRANS64.TRYWAIT P0, [UR5], R3 ;  /* 0x00000003ff0075a7 */ /* 0x000e640008001105 */
[----:B-1----:R-:W-:Y:S05]  /*2dc0*/  @!P0 BRA `(.L_x_45) ;  /* 0x0000005400d88947 */ /* 0x002fea0003800000 */
.L_x_153:
[----:B------:R-:W-:-:S04]  /*2dd0*/  UIADD3 UR4, UPT, UPT, UR4, 0x1, URZ ;  /* 0x0000000104047890 */ /* 0x000fc8000fffe0ff */
[----:B------:R-:W-:-:S04]  /*2de0*/  UISETP.NE.AND UP0, UPT, UR4, 0x24, UPT ;  /* 0x000000240400788c */ /* 0x000fc8000bf05270 */
[----:B------:R-:W-:Y:S02]  /*2df0*/  USEL UR6, URZ, 0x1, UP0 ;  /* 0x00000001ff067887 */ /* 0x000fe40008000000 */
[----:B------:R-:W-:-:S04]  /*2e00*/  USEL UR4, UR4, URZ, UP0 ;  /* 0x000000ff04047287 */ /* 0x000fc80008000000 */
[----:B------:R-:W-:Y:S01]  /*2e10*/  ULEA UR5, UR4, UR13, 0x3 ;  /* 0x0000000d04057291 */ /* 0x000fe2000f8e18ff */
[----:B------:R-:W-:-:S04]  /*2e20*/  LOP3.LUT R2, R2, UR6, RZ, 0x3c, !PT ;  /* 0x0000000602027c12 */ /* 0x000fc8000f8e3cff */
[----:B-1----:R-:W-:-:S04]  /*2e30*/  SHF.L.U32 R3, R2, 0x1f, RZ ;  /* 0x0000001f02037819 */ /* 0x002fc800000006ff */
[----:B------:R-:W1:Y:S02]  /*2e40*/  SYNCS.PHASECHK.TRANS64.TRYWAIT P0, [UR5], R3 ;  /* 0x00000003ff0075a7 */ /* 0x000e640008001105 */
[----:B-1----:R-:W-:Y:S05]  /*2e50*/  @!P0 BRA `(.L_x_46) ;  /* 0x0000005400cc8947 */ /* 0x002fea0003800000 */
.L_x_155:
        /* <DEDUP_REMOVED lines=9> */
.L_x_157:
        /* <DEDUP_REMOVED lines=9> */
.L_x_159:
        /* <DEDUP_REMOVED lines=9> */
.L_x_161:
        /* <DEDUP_REMOVED lines=9> */
.L_x_163:
        /* <DEDUP_REMOVED lines=9> */
.L_x_165:
        /* <DEDUP_REMOVED lines=9> */
.L_x_167:
        /* <DEDUP_REMOVED lines=9> */
.L_x_169:
        /* <DEDUP_REMOVED lines=9> */
.L_x_171:
        /* <DEDUP_REMOVED lines=9> */
.L_x_173:
        /* <DEDUP_REMOVED lines=9> */
.L_x_175:
        /* <DEDUP_REMOVED lines=9> */
.L_x_177:
        /* <DEDUP_REMOVED lines=9> */
.L_x_179:
        /* <DEDUP_REMOVED lines=9> */
.L_x_181:
        /* <DEDUP_REMOVED lines=9> */
.L_x_183:
        /* <DEDUP_REMOVED lines=9> */
.L_x_185:
        /* <DEDUP_REMOVED lines=9> */
.L_x_187:
        /* <DEDUP_REMOVED lines=9> */
.L_x_189:
        /* <DEDUP_REMOVED lines=9> */
.L_x_191:
        /* <DEDUP_REMOVED lines=9> */
.L_x_193:
        /* <DEDUP_REMOVED lines=9> */
.L_x_195:
        /* <DEDUP_REMOVED lines=9> */
.L_x_197:
        /* <DEDUP_REMOVED lines=9> */
.L_x_199:
        /* <DEDUP_REMOVED lines=9> */
.L_x_201:
        /* <DEDUP_REMOVED lines=9> */
.L_x_203:
        /* <DEDUP_REMOVED lines=9> */
.L_x_205:
        /* <DEDUP_REMOVED lines=9> */
.L_x_207:
        /* <DEDUP_REMOVED lines=9> */
.L_x_209:
        /* <DEDUP_REMOVED lines=9> */
.L_x_211:
        /* <DEDUP_REMOVED lines=9> */
.L_x_213:
        /* <DEDUP_REMOVED lines=9> */
.L_x_215:
        /* <DEDUP_REMOVED lines=9> */
.L_x_217:
        /* <DEDUP_REMOVED lines=9> */
.L_x_219:
[----:B------:R-:W-:-:S04]  /*4060*/  UIADD3 UR4, UPT, UPT, UR4, 0x1, URZ ;  /* 0x0000000104047890 */ /* 0x000fc8000fffe0ff */
[----:B------:R-:W-:-:S04]  /*4070*/  UISETP.NE.AND UP0, UPT, UR4, 0x24, UPT ;  /* 0x000000240400788c */ /* 0x000fc8000bf05270 */
[----:B------:R-:W-:Y:S02]  /*4080*/  USEL UR5, URZ, 0x1, UP0 ;  /* 0x00000001ff057887 */ /* 0x000fe40008000000 */
[----:B------:R-:W-:-:S04]  /*4090*/  USEL UR4, UR4, URZ, UP0 ;  /* 0x000000ff04047287 */ /* 0x000fc80008000000 */
[----:B------:R-:W-:Y:S01]  /*40a0*/  ULEA UR4, UR4, UR13, 0x3 ;  /* 0x0000000d04047291 */ /* 0x000fe2000f8e18ff */
[----:B------:R-:W-:-:S04]  /*40b0*/  LOP3.LUT R2, R2, UR5, RZ, 0x3c, !PT ;  /* 0x0000000502027c12 */ /* 0x000fc8000f8e3cff */
[----:B------:R-:W-:Y:S01]  /*40c0*/  SHF.L.U32 R2, R2, 0x1f, RZ ;  /* 0x0000001f02027819 */ /* 0x000fe200000006ff */
[----:B-1----:R-:W-:-:S07]  /*40d0*/  IMAD.U32 R0, RZ, RZ, UR4 ;  /* 0x00000004ff007e24 */ /* 0x002fce000f8e00ff */
.L_x_79:
[----:B-1----:R1:W2:Y:S02]  /*40e0*/  SYNCS.PHASECHK.TRANS64.TRYWAIT P0, [R0+URZ], R2 ;  /* 0x00000002000075a7 */ /* 0x0022a400080011ff */
[----:B--2---:R-:W-:Y:S05]  /*40f0*/  @!P0 NANOSLEEP.SYNCS 0x989680 ;  /* 0x009896800000895d */ /* 0x004fea0003900000 */
[----:B------:R-:W2:Y:S02]  /*4100*/  @!P0 SYNCS.PHASECHK.TRANS64 P0, [R0+URZ], R2 ;  /* 0x00000002000085a7 */ /* 0x000ea400080010ff */
[----:B--2---:R-:W-:Y:S05]  /*4110*/  @P0 EXIT ;  /* 0x000000000000094d */ /* 0x004fea0003800000 */
[----:B------:R-:W-:Y:S05]  /*4120*/  BRA `(.L_x_79) ;  /* 0xfffffffc00ec7947 */ /* 0x000fea000383ffff */
.L_x_23:
[----:B------:R-:W1:Y:S02]  /*4130*/  S2UR UR4, SR_CgaCtaId ;  /* 0x00000000000479c3 */ /* 0x000e640000008800 */
[----:B-1----:R-:W-:-:S04]  /*4140*/  UISETP.NE.AND UP0, UPT, UR4, URZ, UPT ;  /* 0x000000ff0400728c */ /* 0x002fc8000bf05270 */
[----:B------:R-:W-:-:S09]  /*4150*/  UISETP.NE.OR UP0, UPT, UR13, 0x1, UP0 ;  /* 0x000000010d00788c */ /* 0x000fd20008705670 */
[----:B------:R-:W-:Y:S05]  /*4160*/  BRA.U UP0, `(.L_x_80) ;  /* 0x00000005004c7547 */ /* 0x000fea000b800000 */
[----:B------:R-:W1:Y:S01]  /*4170*/  S2UR UR5, SR_CgaCtaId ;  /* 0x00000000000579c3 */ /* 0x000e620000008800 */
[----:B------:R-:W-:Y:S01]  /*4180*/  UMOV UR4, 0x400 ;  /* 0x0000040000047882 */ /* 0x000fe20000000000 */
[----:B------:R-:W-:Y:S01]  /*4190*/  ISETP.GE.U32.AND P2, PT, R0, 0x4, PT ;  /* 0x000000040000780c */ /* 0x000fe20003f46070 */
[----:B------:R-:W-:Y:S01]  /*41a0*/  IMAD.MOV.U32 R12, RZ, RZ, 0x1 ;  /* 0x00000001ff0c7424 */ /* 0x000fe200078e00ff */
[----:B------:R-:W-:Y:S02]  /*41b0*/  CS2R R10, SRZ ;  /* 0x00000000000a7805 */ /* 0x000fe4000001ff00 */
[----:B------:R-:W-:Y:S01]  /*41c0*/  CS2R R8, SRZ ;  /* 0x0000000000087805 */ /* 0x000fe2000001ff00 */
[----:B-1----:R-:W-:-:S03]  /*41d0*/  ULEA UR6, UR5, UR4, 0x18 ;  /* 0x0000000405067291 */ /* 0x002fc6000f8ec0ff */
[----:B------:R-:W-:-:S09]  /*41e0*/  UMOV UR5, URZ ;  /* 0x000000ff00057c82 */ /* 0x000fd20008000000 */
.L_x_84:
[----:B------:R-:W-:Y:S02]  /*41f0*/  LEA R2, R8, UR6, 0x3 ;  /* 0x0000000608027c11 */ /* 0x000fe4000f8e18ff */
[----:B------:R-:W-:-:S03]  /*4200*/  SHF.L.U32 R4, R9, 0x1f, RZ ;  /* 0x0000001f09047819 */ /* 0x000fc600000006ff */
[----:B------:R-:W-:Y:S01]  /*4210*/  VIADD R5, R2, 0x2d0 ;  /* 0x000002d002057836 */ /* 0x000fe20000000000 */
[----:B------:R-:W1:Y:S02]  /*4220*/  SYNCS.PHASECHK.TRANS64.TRYWAIT P0, [R2+URZ+0x2c0], R4 ;  /* 0x0002c004020075a7 */ /* 0x000e6400080011ff */
[----:B-1----:R-:W-:Y:S05]  /*4230*/  @!P0 BRA `(.L_x_81) ;  /* 0x0000004c00ec8947 */ /* 0x002fea0003800000 */
.L_x_220:
[----:B------:R-:W-:Y:S01]  /*4240*/  ULEA UR4, UR5, UR6, 0x3 ;  /* 0x0000000605047291 */ /* 0x000fe2000f8e18ff */
[----:B-1----:R-:W-:Y:S01]  /*4250*/  PRMT R2, RZ, 0x654, R5 ;  /* 0x00000654ff027816 */ /* 0x002fe20000000005 */
[----:B------:R-:W-:Y:S01]  /*4260*/  @!P2 IMAD.MOV.U32 R4, RZ, RZ, 0x10 ;  /* 0x00000010ff04a424 */ /* 0x000fe200078e00ff */
[----:B------:R-:W-:Y:S01]  /*4270*/  SHF.L.U32 R5, R12, 0x1f, RZ ;  /* 0x0000001f0c057819 */ /* 0x000fe200000006ff */
[----:B------:R-:W-:Y:S01]  /*4280*/  UIADD3 UR7, UPT, UPT, UR4, 0x260, URZ ;  /* 0x0000026004077890 */ /* 0x000fe2000fffe0ff */
[----:B------:R1:W-:Y:S05]  /*4290*/  SYNCS.ARRIVE.TRANS64.RED.A1T0 RZ, [R2+URZ], RZ ;  /* 0x000000ff02ff79a7 */ /* 0x0003ea00081004ff */
[----:B------:R-:W-:Y:S01]  /*42a0*/  IMAD.U32 R6, RZ, RZ, UR7 ;  /* 0x00000007ff067e24 */ /* 0x000fe2000f8e00ff */
[----:B------:R-:W2:Y:S04]  /*42b0*/  SYNCS.PHASECHK.TRANS64.TRYWAIT P0, [UR4+0x270], R5 ;  /* 0x00027005ff0075a7 */ /* 0x000ea80008001104 */
[----:B------:R-:W-:Y:S01]  /*42c0*/  PRMT R6, R0, 0x654, R6 ;  /* 0x0000065400067816 */ /* 0x000fe20000000006 */
[----:B-12---:R-:W-:Y:S06]  /*42d0*/  @!P0 BRA `(.L_x_82) ;  /* 0x0000004c00d88947 */ /* 0x006fec0003800000 */
.L_x_222:
[----:B------:R-:W-:Y:S01]  /*42e0*/  ULEA UR8, UR5, UR6, 0x4 ;  /* 0x0000000605087291 */ /* 0x000fe2000f8e20ff */
[----:B------:R-:W-:Y:S01]  /*42f0*/  SEL R3, R6, R3, !P2 ;  /* 0x0000000306037207 */ /* 0x000fe20005000000 */
[----:B------:R-:W-:Y:S01]  /*4300*/  UIADD3 UR9, UPT, UPT, UR4, 0x260, URZ ;  /* 0x0000026004097890 */ /* 0x000fe2000fffe0ff */
[----:B-1----:R-:W-:Y:S01]  /*4310*/  LEA R2, R11, UR6, 0x3 ;  /* 0x000000060b027c11 */ /* 0x002fe2000f8e18ff */
[----:B------:R-:W-:Y:S01]  /*4320*/  UIADD3 UR8, UPT, UPT, UR8, 0x2f0, URZ ;  /* 0x000002f008087890 */ /* 0x000fe2000fffe0ff */
[----:B------:R1:W-:Y:S01]  /*4330*/  @!P2 SYNCS.ARRIVE.TRANS64.RED RZ, [R3+URZ], R4 ;  /* 0x0000000403ffa9a7 */ /* 0x0003e200080004ff */
[----:B------:R-:W-:Y:S01]  /*4340*/  UIADD3 UR4, UPT, UPT, UR5, 0x1, URZ ;  /* 0x0000000105047890 */ /* 0x000fe2000fffe0ff */
[----:B------:R-:W-:-:S03]  /*4350*/  VIADD R8, R8, 0x1 ;  /* 0x0000000108087836 */ /* 0x000fc60000000000 */
[----:B------:R-:W-:Y:S02]  /*4360*/  UISETP.NE.AND UP0, UPT, UR4, 0x2, UPT ;  /* 0x000000020400788c */ /* 0x000fe4000bf05270 */
[----:B------:R-:W-:Y:S01]  /*4370*/  ISETP.NE.AND P0, PT, R8, 0x2, PT ;  /* 0x000000020800780c */ /* 0x000fe20003f05270 */
[----:B------:R-:W-:Y:S06]  /*4380*/  UGETNEXTWORKID.BROADCAST [UR8], [UR9] ;  /* 0x00000000080073ca */ /* 0x000fec0008000100 */
[----:B------:R-:W-:Y:S02]  /*4390*/  USEL UR7, URZ, 0x1, UP0 ;  /* 0x00000001ff077887 */ /* 0x000fe40008000000 */
[----:B------:R-:W-:-:S04]  /*43a0*/  USEL UR5, UR4, URZ, UP0 ;  /* 0x000000ff04057287 */ /* 0x000fc80008000000 */
[----:B------:R-:W-:Y:S02]  /*43b0*/  LOP3.LUT R12, R12, UR7, RZ, 0x3c, !PT ;  /* 0x000000070c0c7c12 */ /* 0x000fe4000f8e3cff */
[----:B-1----:R-:W-:-:S04]  /*43c0*/  SHF.L.U32 R4, R10, 0x1f, RZ ;  /* 0x0000001f0a047819 */ /* 0x002fc800000006ff */
[----:B------:R-:W1:Y:S02]  /*43d0*/  SYNCS.PHASECHK.TRANS64.TRYWAIT P1, [R2+URZ+0x260], R4 ;  /* 0x00026004020075a7 */ /* 0x000e6400080211ff */
[----:B-1----:R-:W-:Y:S05]  /*43e0*/  @!P1 BRA `(.L_x_83) ;  /* 0x0000004c00ac9947 */ /* 0x002fea0003800000 */
.L_x_223:
[C---:B-1----:R-:W-:Y:S01]  /*43f0*/  LEA R4, R11.reuse, UR6, 0x4 ;  /* 0x000000060b047c11 */ /* 0x042fe2000f8e20ff */
[----:B------:R-:W-:Y:S01]  /*4400*/  VIADD R2, R2, 0x270 ;  /* 0x0000027002027836 */ /* 0x000fe20000000000 */
[----:B------:R-:W-:Y:S01]  /*4410*/  SEL R8, R8, RZ, P0 ;  /* 0x000000ff08087207 */ /* 0x000fe20000000000 */
[----:B------:R-:W-:-:S03]  /*4420*/  VIADD R11, R11, 0x1 ;  /* 0x000000010b0b7836 */ /* 0x000fc60000000000 */
[----:B------:R-:W1:Y:S01]  /*4430*/  LDS.128 R4, [R4+0x2f0] ;  /* 0x0002f00004047984 */ /* 0x000e620000000c00 */
[----:B------:R-:W-:Y:S02]  /*4440*/  PRMT R2, RZ, 0x654, R2 ;  /* 0x00000654ff027816 */ /* 0x000fe40000000002 */
[C---:B------:R-:W-:Y:S01]  /*4450*/  ISETP.NE.AND P1, PT, R11.reuse, 0x2, PT ;  /* 0x000000020b00780c */ /* 0x040fe20003f25270 */
[----:B------:R-:W-:Y:S01]  /*4460*/  @!PT LDS RZ, [RZ] ;  /* 0x00000000fffff984 */ /* 0x000fe20000000800 */
[----:B------:R-:W-:Y:S01]  /*4470*/  @!PT LDS RZ, [RZ] ;  /* 0x00000000fffff984 */ /* 0x000fe20000000800 */
[----:B------:R-:W-:Y:S01]  /*4480*/  @!PT LDS RZ, [RZ] ;  /* 0x00000000fffff984 */ /* 0x000fe20000000800 */
[----:B------:R-:W-:Y:S01]  /*4490*/  @!PT LDS RZ, [RZ] ;  /* 0x00000000fffff984 */ /* 0x000fe20000000800 */
[----:B------:R2:W-:Y:S06]  /*44a0*/  MEMBAR.ALL.CTA ;  /* 0x0000000000007992 */ /* 0x0005ec0000008000 */
[----:B--2---:R-:W2:Y:S01]  /*44b0*/  FENCE.VIEW.ASYNC.S ;  /* 0x00000000000073c6 */ /* 0x004ea20000000000 */
[----:B------:R-:W-:Y:S01]  /*44c0*/  SEL R11, R11, RZ, P1 ;  /* 0x000000ff0b0b7207 */ /* 0x000fe20000800000 */
[----:B--2---:R2:W-:Y:S01]  /*44d0*/  SYNCS.ARRIVE.TRANS64.RED.A1T0 RZ, [R2+URZ], RZ ;  /* 0x000000ff02ff79a7 */ /* 0x0045e200081004ff */
[----:B-1----:R-:W-:-:S02]  /*44e0*/  LOP3.LUT P3, RZ, R6, 0x1, RZ, 0xc0, !PT ;  /* 0x0000000106ff7812 */ /* 0x002fc4000786c0ff */
[----:B------:R-:W-:-:S04]  /*44f0*/  SEL R4, RZ, 0x1, P1 ;  /* 0x00000001ff047807 */ /* 0x000fc80000800000 */
[----:B------:R-:W-:Y:S02]  /*4500*/  LOP3.LUT R10, R10, R4, RZ, 0x3c, !PT ;  /* 0x000000040a0a7212 */ /* 0x000fe400078e3cff */
[----:B--2---:R-:W-:-:S04]  /*4510*/  SEL R2, RZ, 0x1, P0 ;  /* 0x00000001ff027807 */ /* 0x004fc80000000000 */
[----:B------:R-:W-:Y:S01]  /*4520*/  LOP3.LUT R9, R9, R2, RZ, 0x3c, !PT ;  /* 0x0000000209097212 */ /* 0x000fe200078e3cff */
[----:B------:R-:W-:Y:S06]  /*4530*/  @P3 BRA `(.L_x_84) ;  /* 0xfffffffc002c3947 */ /* 0x000fec000383ffff */
[----:B------:R-:W-:Y:S01]  /*4540*/  ULEA UR4, UR5, UR6, 0x3 ;  /* 0x0000000605047291 */ /* 0x000fe2000f8e18ff */
[----:B------:R-:W-:-:S08]  /*4550*/  SHF.L.U32 R2, R12, 0x1f, RZ ;  /* 0x0000001f0c027819 */ /* 0x000fd000000006ff */
[----:B------:R-:W1:Y:S02]  /*4560*/  SYNCS.PHASECHK.TRANS64 P0, [UR4+0x270], R2 ;  /* 0x00027002ff0075a7 */ /* 0x000e640008001004 */
[----:B-1----:R-:W-:Y:S05]  /*4570*/  @P0 BRA `(.L_x_85) ;  /* 0x0000000000080947 */ /* 0x002fea0003800000 */
[----:B------:R-:W1:Y:S02]  /*4580*/  SYNCS.PHASECHK.TRANS64.TRYWAIT P0, [UR4+0x270], R2 ;  /* 0x00027002ff0075a7 */ /* 0x000e640008001104 */
[----:B-1----:R-:W-:Y:S05]  /*4590*/  @!P0 BRA `(.L_x_86) ;  /* 0x0000004c00548947 */ /* 0x002fea0003800000 */
.L_x_85:
[----:B------:R-:W-:-:S04]  /*45a0*/  UIADD3 UR7, UPT, UPT, UR5, 0x1, URZ ;  /* 0x0000000105077890 */ /* 0x000fc8000fffe0ff */
[----:B------:R-:W-:-:S04]  /*45b0*/  UISETP.NE.AND UP0, UPT, UR7, 0x2, UPT ;  /* 0x000000020700788c */ /* 0x000fc8000bf05270 */
[----:B------:R-:W-:Y:S02]  /*45c0*/  USEL UR8, URZ, 0x1, UP0 ;  /* 0x00000001ff087887 */ /* 0x000fe40008000000 */
[----:B------:R-:W-:-:S04]  /*45d0*/  USEL UR7, UR7, URZ, UP0 ;  /* 0x000000ff07077287 */ /* 0x000fc80008000000 */
[----:B------:R-:W-:Y:S01]  /*45e0*/  ULEA UR7, UR7, UR6, 0x3 ;  /* 0x0000000607077291 */ /* 0x000fe2000f8e18ff */
[----:B-1----:R-:W-:-:S04]  /*45f0*/  LOP3.LUT R2, R12, UR8, RZ, 0x3c, !PT ;  /* 0x000000080c027c12 */ /* 0x002fc8000f8e3cff */
[----:B------:R-:W-:-:S04]  /*4600*/  SHF.L.U32 R0, R2, 0x1f, RZ ;  /* 0x0000001f02007819 */ /* 0x000fc800000006ff */
[----:B------:R-:W1:Y:S02]  /*4610*/  SYNCS.PHASECHK.TRANS64 P0, [UR7+0x270], R0 ;  /* 0x00027000ff0075a7 */ /* 0x000e640008001007 */
[----:B-1----:R-:W-:Y:S05]  /*4620*/  @P0 EXIT ;  /* 0x000000000000094d */ /* 0x002fea0003800000 */
[----:B------:R-:W-:Y:S02]  /*4630*/  SHF.L.U32 R2, R2, 0x1f, RZ ;  /* 0x0000001f02027819 */ /* 0x000fe400000006ff */
[----:B------:R-:W-:-:S07]  /*4640*/  MOV R0, UR7 ;  /* 0x0000000700007c02 */ /* 0x000fce0008000f00 */
.L_x_87:
[----:B-1----:R1:W2:Y:S02]  /*4650*/  SYNCS.PHASECHK.TRANS64.TRYWAIT P0, [R0+URZ+0x270], R2 ;  /* 0x00027002000075a7 */ /* 0x0022a400080011ff */
[----:B--2---:R-:W-:Y:S05]  /*4660*/  @!P0 NANOSLEEP.SYNCS 0x989680 ;  /* 0x009896800000895d */ /* 0x004fea0003900000 */
[----:B------:R-:W2:Y:S02]  /*4670*/  @!P0 SYNCS.PHASECHK.TRANS64 P0, [R0+URZ+0x270], R2 ;  /* 0x00027002000085a7 */ /* 0x000ea400080010ff */
[----:B--2---:R-:W-:Y:S05]  /*4680*/  @P0 EXIT ;  /* 0x000000000000094d */ /* 0x004fea0003800000 */
[----:B------:R-:W-:Y:S05]  /*4690*/  BRA `(.L_x_87) ;  /* 0xfffffffc00ec7947 */ /* 0x000fea000383ffff */
.L_x_80:
[----:B------:R-:W-:Y:S05]  /*46a0*/  BRA.U UP4, `(.L_x_88) ;  /* 0x0000001104a47547 */ /* 0x000fea000b800000 */
[----:B------:R-:W1:Y:S01]  /*46b0*/  S2UR UR7, SR_CgaCtaId ;  /* 0x00000000000779c3 */ /* 0x000e620000008800 */
[----:B------:R-:W-:Y:S01]  /*46c0*/  UMOV UR4, 0x40 ;  /* 0x0000004000047882 */ /* 0x000fe20000000000 */
[----:B------:R-:W-:Y:S01]  /*46d0*/  NOP ;  /* 0x0000000000007918 */ /* 0x000fe20000000000 */
[----:B------:R-:W-:Y:S01]  /*46e0*/  UMOV UR6, 0x400 ;  /* 0x0000040000067882 */ /* 0x000fe20000000000 */
[----:B-1----:R-:W-:Y:S02]  /*46f0*/  ULEA UR5, UR7, UR4, 0x18 ;  /* 0x0000000407057291 */ /* 0x002fe4000f8ec0ff */
[----:B------:R-:W-:-:S07]  /*4700*/  ULEA UR6, UR7, UR6, 0x18 ;  /* 0x0000000607067291 */ /* 0x000fce000f8ec0ff */
[----:B------:R-:W1:Y:S02]  /*4710*/  LDS.U8 R0, [UR5+0x1c] ;  /* 0x00001c05ff007984 */ /* 0x000e640008000000 */
[----:B-1----:R-:W-:-:S13]  /*4720*/  ISETP.NE.AND P0, PT, R0, RZ, PT ;  /* 0x000000ff0000720c */ /* 0x002fda0003f05270 */
[----:B------:R-:W-:Y:S05]  /*4730*/  @P0 BRA `(.L_x_89) ;  /* 0x0000000400080947 */ /* 0x000fea0003800000 */
[----:B------:R-:W-:Y:S02]  /*4740*/  UISETP.NE.U32.AND UP1, UPT, UR33, 0x1, UPT ;  /* 0x000000012100788c */ /* 0x000fe4000bf25070 */
[----:B------:R-:W-:-:S07]  /*4750*/  UIADD3 UR7, UPT, UPT, UR5, 0x8, URZ ;  /* 0x0000000805077890 */ /* 0x000fce000fffe0ff */
[----:B------:R-:W-:Y:S05]  /*4760*/  BRA.U !UP1, `(.L_x_90) ;  /* 0x00000001099c7547 */ /* 0x000fea000b800000 */
[----:B------:R-:W-:Y:S01]  /*4770*/  ELECT P0, URZ, PT ;  /* 0x0000000000ff782f */ /* 0x000fe20003800000 */
[----:B------:R-:W-:-:S12]  /*4780*/  BSSY B0, `(.L_x_90) ;  /* 0x0000025000007945 */ /* 0x000fd80003800000 */
[----:B------:R-:W-:Y:S05]  /*4790*/  @!P0 BRA `(.L_x_91) ;  /* 0x00000000008c8947 */ /* 0x000fea0003800000 */
[----:B------:R-:W-:-:S05]  /*47a0*/  UMOV UR4, 0x10 ;  /* 0x0000001000047882 */ /* 0x000fca0000000000 */
[----:B------:R-:W-:Y:S04]  /*47b0*/  DEPBAR.LE SB1, 0x36 ;  /* 0x00009d800000791a */ /* 0x000fe80000000000 */
[----:B------:R-:W1:Y:S02]  /*47c0*/  UTCATOMSWS.2CTA.FIND_AND_SET.ALIGN UP0, UR4, UR4 ;  /* 0x00000004000475e3 */ /* 0x000e640008200800 */
[----:B-1----:R-:W-:Y:S01]  /*47d0*/  MOV R10, UR4 ;  /* 0x00000004000a7c02 */ /* 0x002fe20008000f00 */
[----:B------:R-:W-:Y:S06]  /*47e0*/  BRA.U UP0, `(.L_x_92) ;  /* 0x0000000100187547 */ /* 0x000fec000b800000 */
.L_x_93:
[----:B------:R-:W-:Y:S05]  /*47f0*/  NANOSLEEP 0x64 ;  /* 0x000000640000795d */ /* 0x000fea0003800000 */
[----:B------:R-:W-:-:S05]  /*4800*/  UMOV UR4, 0x10 ;  /* 0x0000001000047882 */ /* 0x000fca0000000000 */
[----:B------:R-:W-:Y:S04]  /*4810*/  DEPBAR.LE SB1, 0x36 ;  /* 0x00009d800000791a */ /* 0x000fe80000000000 */
[----:B------:R-:W1:Y:S02]  /*4820*/  UTCATOMSWS.2CTA.FIND_AND_SET.ALIGN UP0, UR4, UR4 ;  /* 0x00000004000475e3 */ /* 0x000e640008200800 */
[----:B-1----:R-:W-:Y:S01]  /*4830*/  MOV R10, UR4 ;  /* 0x00000004000a7c02 */ /* 0x002fe20008000f00 */
[----:B------:R-:W-:Y:S05]  /*4840*/  BRA.U !UP0, `(.L_x_93) ;  /* 0xfffffffd08e87547 */ /* 0x000fea000b83ffff */
.L_x_92:
[----:B------:R-:W1:Y:S01]  /*4850*/  LDS R6, [UR5+0x10] ;  /* 0x00001005ff067984 */ /* 0x000e620008000800 */
[----:B------:R-:W-:Y:S01]  /*4860*/  IMAD.U32 R0, RZ, RZ, UR6 ;  /* 0x00000006ff007e24 */ /* 0x000fe2000f8e00ff */
[----:B------:R-:W-:-:S03]  /*4870*/  MOV R4, UR35 ;  /* 0x0000002300047c02 */ /* 0x000fc60008000f00 */
[----:B------:R-:W-:Y:S01]  /*4880*/  VIADD R0, R0, 0x310 ;  /* 0x0000031000007836 */ /* 0x000fe20000000000 */
[----:B-1----:R-:W-:-:S04]  /*4890*/  SHF.L.U32 R6, R6, 0x1f, RZ ;  /* 0x0000001f06067819 */ /* 0x002fc800000006ff */
[----:B------:R-:W1:Y:S02]  /*48a0*/  SYNCS.PHASECHK.TRANS64.TRYWAIT P0, [UR5+0x8], R6 ;  /* 0x00000806ff0075a7 */ /* 0x000e640008001105 */
[----:B-1----:R-:W-:Y:S05]  /*48b0*/  @P0 BRA `(.L_x_94) ;  /* 0x0000000000080947 */ /* 0x002fea0003800000 */
[----:B------:R-:W1:Y:S02]  /*48c0*/  SYNCS.PHASECHK.TRANS64.TRYWAIT P0, [UR5+0x8], R6 ;  /* 0x00000806ff0075a7 */ /* 0x000e640008001105 */
[----:B-1----:R-:W-:Y:S05]  /*48d0*/  @!P0 BRA `(.L_x_95) ;  /* 0x00000048009c8947 */ /* 0x002fea0003800000 */
.L_x_94:
[----:B------:R-:W-:Y:S01]  /*48e0*/  PRMT R4, R4, 0x654, R0 ;  /* 0x0000065404047816 */ /* 0x000fe20000000000 */
[----:B------:R-:W-:Y:S01]  /*48f0*/  HFMA2 R0, -RZ, RZ, 0, 5.9604644775390625e-08 ;  /* 0x00000001ff007431 */ /* 0x000fe200000001ff */
[----:B------:R-:W-:Y:S01]  /*4900*/  UPRMT UR4, UR35, 0x654, UR7 ;  /* 0x0000065423047896 */ /* 0x000fe20008000007 */
[----:B------:R-:W-:Y:S02]  /*4910*/  IMAD.MOV.U32 R8, RZ, RZ, 0xffff ;  /* 0x0000ffffff087424 */ /* 0x000fe400078e00ff */
[----:B-1----:R-:W-:Y:S02]  /*4920*/  IMAD.MOV.U32 R6, RZ, RZ, 0x4 ;  /* 0x00000004ff067424 */ /* 0x002fe400078e00ff */
[----:B------:R-:W-:Y:S01]  /*4930*/  IMAD.SHL.U32 R9, R10, 0x20, RZ ;  /* 0x000000200a097824 */ /* 0x000fe200078e00ff */
[----:B------:R-:W-:Y:S02]  /*4940*/  MOV R5, UR4 ;  /* 0x0000000400057c02 */ /* 0x000fe40008000f00 */
[-C--:B------:R-:W-:Y:S01]  /*4950*/  SHF.L.U32 R8, R8, R10.reuse, RZ ;  /* 0x0000000a08087219 */ /* 0x080fe200000006ff */
[----:B------:R1:W-:Y:S01]  /*4960*/  SYNCS.ARRIVE.TRANS64.RED RZ, [UR4], R6 ;  /* 0x00000006ffff79a7 */ /* 0x0003e20008000404 */
[----:B------:R-:W-:Y:S01]  /*4970*/  SHF.L.U32 R7, R0, R10, RZ ;  /* 0x0000000a00077219 */ /* 0x000fe200000006ff */
[----:B------:R1:W-:Y:S04]  /*4980*/  STS [UR6+0x310], R9 ;  /* 0x00031009ff007988 */ /* 0x0003e80008000806 */
[----:B------:R1:W-:Y:S04]  /*4990*/  STAS [R4.64], R10 ;  /* 0x0000000a04007dbd */ /* 0x0003e8000c0008ff */
[----:B------:R1:W-:Y:S04]  /*49a0*/  ATOMS.OR RZ, [UR5+0x14], R8 ;  /* 0x00001408ffff798c */ /* 0x0003e8000b000005 */
[----:B------:R1:W-:Y:S04]  /*49b0*/  ATOMS.OR RZ, [UR5+0x18], R7 ;  /* 0x00001807ffff798c */ /* 0x0003e8000b000005 */
[----:B------:R1:W-:Y:S02]  /*49c0*/  ATOMS.XOR RZ, [UR5+0x10], R0 ;  /* 0x00001000ffff798c */ /* 0x0003e4000b800005 */
.L_x_91:
[----:B------:R-:W-:Y:S05]  /*49d0*/  BSYNC B0 ;  /* 0x0000000000007941 */ /* 0x000fea0003800000 */
.L_x_90:
[----:B------:R-:W-:Y:S05]  /*49e0*/  BRA.U UP1, `(.L_x_96) ;  /* 0x00000001016c7547 */ /* 0x000fea000b800000 */
[----:B------:R-:W-:-:S03]  /*49f0*/  UMOV UR4, 0xffffffff ;  /* 0xffffffff00047882 */ /* 0x000fc60000000000 */
[----:B------:R-:W-:Y:S05]  /*4a00*/  BRA.DIV UR4, `(.L_x_97) ;  /* 0x0000004a04687947 */ /* 0x000fea000b800000 */
[----:B------:R-:W-:-:S13]  /*4a10*/  ELECT P0, URZ, PT ;  /* 0x0000000000ff782f */ /* 0x000fda0003800000 */
.L_x_227:
[----:B------:R-:W-:Y:S05]  /*4a20*/  @!P0 BRA `(.L_x_96) ;  /* 0x00000000005c8947 */ /* 0x000fea0003800000 */
[----:B-1----:R-:W1:Y:S02]  /*4a30*/  LDS R4, [UR5+0x10] ;  /* 0x00001005ff047984 */ /* 0x002e640008000800 */
[----:B-1----:R-:W-:-:S04]  /*4a40*/  SHF.L.U32 R4, R4, 0x1f, RZ ;  /* 0x0000001f04047819 */ /* 0x002fc800000006ff */
[----:B------:R-:W1:Y:S02]  /*4a50*/  SYNCS.PHASECHK.TRANS64.TRYWAIT P0, [UR5+0x8], R4 ;  /* 0x00000804ff0075a7 */ /* 0x000e640008001105 */
[----:B-1----:R-:W-:Y:S05]  /*4a60*/  @P0 BRA `(.L_x_98) ;  /* 0x0000000000080947 */ /* 0x002fea0003800000 */
[----:B------:R-:W1:Y:S02]  /*4a70*/  SYNCS.PHASECHK.TRANS64.TRYWAIT P0, [UR5+0x8], R4 ;  /* 0x00000804ff0075a7 */ /* 0x000e640008001105 */
[----:B-1----:R-:W-:Y:S05]  /*4a80*/  @!P0 BRA `(.L_x_99) ;  /* 0x00000048006c8947 */ /* 0x002fea0003800000 */
.L_x_98:
[----:B------:R-:W2:Y:S01]  /*4a90*/  LDS R6, [UR6+0x310] ;  /* 0x00031006ff067984 */ /* 0x000ea20008000800 */
[----:B-1----:R-:W-:Y:S02]  /*4aa0*/  HFMA2 R0, -RZ, RZ, 0, 5.9604644775390625e-08 ;  /* 0x00000001ff007431 */ /* 0x002fe400000001ff */
[----:B------:R-:W-:Y:S01]  /*4ab0*/  IMAD.MOV.U32 R4, RZ, RZ, 0xffff ;  /* 0x0000ffffff047424 */ /* 0x000fe200078e00ff */
[----:B------:R-:W-:Y:S01]  /*4ac0*/  UPRMT UR4, UR35, 0x654, UR7 ;  /* 0x0000065423047896 */ /* 0x000fe20008000007 */
[----:B--2---:R-:W-:-:S03]  /*4ad0*/  IMAD.SHL.U32 R5, R6, 0x20, RZ ;  /* 0x0000002006057824 */ /* 0x004fc600078e00ff */
[-C--:B------:R-:W-:Y:S02]  /*4ae0*/  SHF.L.U32 R4, R4, R6.reuse, RZ ;  /* 0x0000000604047219 */ /* 0x080fe400000006ff */
[----:B------:R-:W-:Y:S01]  /*4af0*/  SHF.L.U32 R6, R0, R6, RZ ;  /* 0x0000000600067219 */ /* 0x000fe200000006ff */
[----:B------:R2:W-:Y:S04]  /*4b00*/  STS [UR6+0x310], R5 ;  /* 0x00031005ff007988 */ /* 0x0005e80008000806 */
[----:B------:R2:W-:Y:S04]  /*4b10*/  ATOMS.OR RZ, [UR5+0x14], R4 ;  /* 0x00001404ffff798c */ /* 0x0005e8000b000005 */
[----:B------:R2:W-:Y:S01]  /*4b20*/  ATOMS.OR RZ, [UR5+0x18], R6 ;  /* 0x00001806ffff798c */ /* 0x0005e2000b000005 */
[----:B------:R-:W-:Y:S03]  /*4b30*/  SYNCS.ARRIVE.TRANS64.RED.A1T0 RZ, [UR4], RZ ;  /* 0x000000ffffff79a7 */ /* 0x000fe60008100404 */
[----:B------:R2:W-:Y:S01]  /*4b40*/  ATOMS.XOR RZ, [UR5+0x10], R0 ;  /* 0x00001000ffff798c */ /* 0x0005e2000b800005 */
[----:B------:R-:W-:Y:S05]  /*4b50*/  BRA `(.L_x_96) ;  /* 0x0000000000107947 */ /* 0x000fea0003800000 */
.L_x_89:
[----:B------:R-:W-:Y:S02]  /*4b60*/  MOV R0, 0xffffffff ;  /* 0xffffffff00007802 */ /* 0x000fe40000000f00 */
[----:B------:R-:W-:-:S03]  /*4b70*/  MOV R4, 0x4ba0 ;  /* 0x00004ba000047802 */ /* 0x000fc60000000f00 */
[----:B------:R1:W-:Y:S04]  /*4b80*/  STS [UR6+0x310], R0 ;  /* 0x00031000ff007988 */ /* 0x0003e80008000806 */
[----:B-1---5:R-:W-:Y:S05]  /*4b90*/  CALL.REL.NOINC `($__internal_1_$__cuda_sm10x_tcgen05_guardrail_trap_phase_invalid_during_alloc) ;  /* 0x0000004c00747944 */ /* 0x022fea0003c00000 */
.L_x_96:
[----:B------:R-:W-:Y:S05]  /*4ba0*/  WARPSYNC.ALL ;  /* 0x0000000000007948 */ /* 0x000fea0003800000 */
[----:B------:R-:W3:Y:S01]  /*4bb0*/  S2UR UR4, SR_CgaCtaId ;  /* 0x00000000000479c3 */ /* 0x000ee20000008800 */
[----:B------:R-:W-:Y:S01]  /*4bc0*/  UMOV UR17, 0x400 ;  /* 0x0000040000117882 */ /* 0x000fe20000000000 */
[----:B------:R-:W-:-:S06]  /*4bd0*/  NOP ;  /* 0x0000000000007918 */ /* 0x000fcc0000000000 */
[----:B------:R-:W-:Y:S06]  /*4be0*/  BAR.ARV 0x6, 0xa0 ;  /* 0x0182800000007b1d */ /* 0x000fec0000002000 */
[----:B------:R-:W4:Y:S01]  /*4bf0*/  LDCU UR6, c[0x0][0x38c] ;  /* 0x00007180ff0677ac */ /* 0x000f220008000800 */
[----:B------:R-:W-:Y:S01]  /*4c00*/  LOP3.LUT R3, R3, 0xffff, RZ, 0xc0, !PT ;  /* 0x0000ffff03037812 */ /* 0x000fe200078ec0ff */
[----:B-1----:R-:W-:Y:S01]  /*4c10*/  IMAD.MOV.U32 R9, RZ, RZ, 0x1 ;  /* 0x00000001ff097424 */ /* 0x002fe200078e00ff */
[----:B------:R-:W-:Y:S01]  /*4c20*/  LOP3.LUT R2, R2, 0xffff, RZ, 0xc0, !PT ;  /* 0x0000ffff02027812 */ /* 0x000fe200078ec0ff */
[----:B------:R-:W-:Y:S01]  /*4c30*/  IMAD.MOV.U32 R8, RZ, RZ, RZ ;  /* 0x000000ffff087224 */ /* 0x000fe200078e00ff */
[----:B------:R-:W-:Y:S01]  /*4c40*/  R2UR UR20, R3 ;  /* 0x00000000031472ca */ /* 0x000fe200000e0000 */
[----:B------:R-:W-:Y:S01]  /*4c50*/  UMOV UR24, URZ ;  /* 0x000000ff00187c82 */ /* 0x000fe20008000000 */
[----:B------:R-:W-:-:S02]  /*4c60*/  R2UR UR30, R2 ;  /* 0x00000000021e72ca */ /* 0x000fc400000e0000 */
[----:B------:R-:W-:Y:S01]  /*4c70*/  CS2R R2, SRZ ;  /* 0x0000000000027805 */ /* 0x000fe2000001ff00 */
[----:B------:R-:W-:Y:S01]  /*4c80*/  UMOV UR15, URZ ;  /* 0x000000ff000f7c82 */ /* 0x000fe20008000000 */
[----:B---3--:R-:W-:Y:S01]  /*4c90*/  ULEA UR17, UR4, UR17, 0x18 ;  /* 0x0000001104117291 */ /* 0x008fe2000f8ec0ff */
[----:B------:R-:W-:Y:S01]  /*4ca0*/  UMOV UR14, URZ ;  /* 0x000000ff000e7c82 */ /* 0x000fe20008000000 */
[----:B------:R-:W-:Y:S02]  /*4cb0*/  UISETP.NE.AND UP3, UPT, UR33, URZ, UPT ;  /* 0x000000ff2100728c */ /* 0x000fe4000bf65270 */
[----:B------:R-:W-:Y:S02]  /*4cc0*/  UIADD3 UR5, UPT, UPT, UR17, 0x2600, URZ ;  /* 0x0000260011057890 */ /* 0x000fe4000fffe0ff */
[----:B------:R-:W-:-:S03]  /*4cd0*/  UIADD3 UR4, UPT, UPT, UR17, 0x26600, URZ ;  /* 0x0002660011047890 */ /* 0x000fc6000fffe0ff */
[----:B--2---:R-:W1:Y:S01]  /*4ce0*/  LDS R0, [UR17+0x310] ;  /* 0x00031011ff007984 */ /* 0x004e620008000800 */
[----:B----4-:R-:W-:Y:S02]  /*4cf0*/  UIADD3 UR6, UPT, UPT, UR6, 0x3f, URZ ;  /* 0x0000003f06067890 */ /* 0x010fe4000fffe0ff */
[----:B------:R-:W-:Y:S02]  /*4d00*/  USHF.R.U32.HI UR5, URZ, 0x4, UR5 ;  /* 0x00000004ff057899 */ /* 0x000fe40008011605 */
[----:B------:R-:W-:Y:S02]  /*4d10*/  USHF.R.S32.HI UR25, URZ, 0x1f, UR6 ;  /* 0x0000001fff197899 */ /* 0x000fe40008011406 */
[----:B------:R-:W-:Y:S02]  /*4d20*/  USHF.R.U32.HI UR4, URZ, 0x4, UR4 ;  /* 0x00000004ff047899 */ /* 0x000fe40008011604 */
[----:B------:R-:W-:Y:S02]  /*4d30*/  ULEA.HI UR25, UR25, UR6, URZ, 0x6 ;  /* 0x0000000619197291 */ /* 0x000fe4000f8f30ff */
[----:B------:R-:W-:-:S02]  /*4d40*/  ULOP3.LUT UR5, UR5, 0x3fff, URZ, 0xc0, !UPT ;  /* 0x00003fff05057892 */ /* 0x000fc4000f8ec0ff */
[----:B------:R-:W-:Y:S02]  /*4d50*/  USHF.R.S32.HI UR25, URZ, 0x6, UR25 ;  /* 0x00000006ff197899 */ /* 0x000fe40008011419 */
[----:B------:R-:W-:Y:S02]  /*4d60*/  ULOP3.LUT UR22, UR4, 0x3fff, URZ, 0xc0, !UPT ;  /* 0x00003fff04167892 */ /* 0x000fe4000f8ec0ff */
[----:B------:R-:W-:Y:S02]  /*4d70*/  UISETP.LT.AND UP0, UPT, UR25, 0x1, UPT ;  /* 0x000000011900788c */ /* 0x000fe4000bf01270 */
[----:B------:R-:W-:Y:S02]  /*4d80*/  ULOP3.LUT UR21, UR5, 0x10000, URZ, 0xfc, !UPT ;  /* 0x0001000005157892 */ /* 0x000fe4000f8efcff */
[----:B------:R-:W-:Y:S02]  /*4d90*/  ULOP3.LUT UR22, UR22, 0x10000, URZ, 0xfc, !UPT ;  /* 0x0001000016167892 */ /* 0x000fe4000f8efcff */
[----:B------:R-:W-:Y:S01]  /*4da0*/  USEL UR31, UR25, 0x1, !UP0 ;  /* 0x00000001191f7887 */ /* 0x000fe2000c000000 */
[----:B------:R-:W-:Y:S01]  /*4db0*/  UMOV UR28, 0x0 ;  /* 0x00000000001c7882 */ /* 0x000fe20000000000 */
[----:B------:R-:W-:Y:S01]  /*4dc0*/  UMOV UR29, 0x8100490 ;  /* 0x08100490001d7882 */ /* 0x000fe20000000000 */
[----:B------:R-:W-:Y:S01]  /*4dd0*/  UMOV UR26, 0x0 ;  /* 0x00000000001a7882 */ /* 0x000fe20000000000 */
[----:B------:R-:W-:Y:S01]  /*4de0*/  UMOV UR27, 0x8100490 ;  /* 0x08100490001b7882 */ /* 0x000fe20000000000 */
[----:B-1----:R-:W-:-:S15]  /*4df0*/  R2UR UR32, R0 ;  /* 0x00000000002072ca */ /* 0x002fde00000e0000 */
.L_x_107:
[C---:B------:R-:W-:Y:S02]  /*4e00*/  LEA R0, R8.reuse, UR17, 0x3 ;  /* 0x0000001108007c11 */ /* 0x040fe4000f8e18ff */
[----:B------:R-:W-:Y:S02]  /*4e10*/  SHF.L.U32 R4, R3, 0x1f, RZ ;  /* 0x0000001f03047819 */ /* 0x000fe400000006ff */
[----:B------:R-:W-:Y:S02]  /*4e20*/  LEA R5, R8, UR17, 0x4 ;  /* 0x0000001108057c11 */ /* 0x000fe4000f8e20ff */
[----:B------:R-:W1:Y:S02]  /*4e30*/  SYNCS.PHASECHK.TRANS64.TRYWAIT P0, [R0+URZ+0x260], R4 ;  /* 0x00026004000075a7 */ /* 0x000e6400080011ff */
[----:B-1-3--:R-:W-:Y:S05]  /*4e40*/  @!P0 BRA `(.L_x_100) ;  /* 0x0000004400948947 */ /* 0x00afea0003800000 */
.L_x_228:
[----:B-1----:R-:W1:Y:S01]  /*4e50*/  LDS.128 R4, [R5+0x2f0] ;  /* 0x0002f00005047984 */ /* 0x002e620000000c00 */
[----:B------:R-:W-:Y:S02]  /*4e60*/  VIADD R0, R0, 0x270 ;  /* 0x0000027000007836 */ /* 0x000fe40000000000 */
[----:B------:R-:W-:Y:S01]  /*4e70*/  VIADD R8, R8, 0x1 ;  /* 0x0000000108087836 */ /* 0x000fe20000000000 */
[----:B------:R-:W-:Y:S01]  /*4e80*/  @!PT LDS RZ, [RZ] ;  /* 0x00000000fffff984 */ /* 0x000fe20000000800 */
[----:B------:R-:W-:Y:S01]  /*4e90*/  @!PT LDS RZ, [RZ] ;  /* 0x00000000fffff984 */ /* 0x000fe20000000800 */
[----:B------:R-:W-:Y:S01]  /*4ea0*/  @!PT LDS RZ, [RZ] ;  /* 0x00000000fffff984 */ /* 0x000fe20000000800 */
[----:B------:R-:W-:Y:S01]  /*4eb0*/  @!PT LDS RZ, [RZ] ;  /* 0x00000000fffff984 */ /* 0x000fe20000000800 */
[----:B------:R2:W-:Y:S06]  /*4ec0*/  MEMBAR.ALL.CTA ;  /* 0x0000000000007992 */ /* 0x0005ec0000008000 */
[----:B--2---:R-:W2:Y:S01]  /*4ed0*/  FENCE.VIEW.ASYNC.S ;  /* 0x00000000000073c6 */ /* 0x004ea20000000000 */
[----:B------:R-:W-:-:S04]  /*4ee0*/  PRMT R0, RZ, 0x654, R0 ;  /* 0x00000654ff007816 */ /* 0x000fc80000000000 */
[----:B--2---:R2:W-:Y:S01]  /*4ef0*/  SYNCS.ARRIVE.TRANS64.RED.A1T0 RZ, [R0+URZ], RZ ;  /* 0x000000ff00ff79a7 */ /* 0x0045e200081004ff */
[----:B-1----:R-:W-:Y:S01]  /*4f00*/  LOP3.LUT P1, RZ, R6, 0x1, RZ, 0xc0, !PT ;  /* 0x0000000106ff7812 */ /* 0x002fe2000782c0ff */
[----:B--2---:R-:W-:-:S12]  /*4f10*/  BRA.U UP3, `(.L_x_101) ;  /* 0x0000000103e07547 */ /* 0x004fd8000b800000 */
[----:B------:R-:W1:Y:S01]  /*4f20*/  LDCU UR4, c[0x0][0x38c] ;  /* 0x00007180ff0477ac */ /* 0x000e620008000800 */
[----:B------:R-:W-:Y:S02]  /*4f30*/  PLOP3.LUT P2, PT, PT, PT, PT, 0x80, 0x8 ;  /* 0x000000000008781c */ /* 0x000fe40003f4f070 */
[----:B------:R-:W-:Y:S01]  /*4f40*/  SHF.L.U32 R4, R9, 0x1f, RZ ;  /* 0x0000001f09047819 */ /* 0x000fe200000006ff */
[----:B------:R-:W-:Y:S02]  /*4f50*/  ULEA UR23, UR24, UR17, 0x3 ;  /* 0x0000001118177291 */ /* 0x000fe4000f8e18ff */
[----:B------:R-:W-:Y:S02]  /*4f60*/  ULEA UR18, UR24, UR32, 0x5 ;  /* 0x0000002018127291 */ /* 0x000fe4000f8e28ff */
[----:B-1----:R-:W-:-:S06]  /*4f70*/  UISETP.GE.AND UP0, UPT, UR4, 0x1, UPT ;  /* 0x000000010400788c */ /* 0x002fcc000bf06270 */
[----:B------:R-:W-:-:S05]  /*4f80*/  PLOP3.LUT P0, PT, PT, PT, UP0, 0x80, 0x8 ;  /* 0x000000000008781c */ /* 0x000fca0003f0f008 */
[----:B------:R-:W-:-:S08]  /*4f90*/  @UP0 ULEA UR4, UR15, UR17, 0x3 ;  /* 0x000000110f040291 */ /* 0x000fd0000f8e18ff */
[----:B------:R-:W-:-:S04]  /*4fa0*/  @P0 SHF.L.U32 R0, R2, 0x1f, RZ ;  /* 0x0000001f02000819 */ /* 0x000fc800000006ff */
[----:B------:R1:W2:Y:S01]  /*4fb0*/  @P0 SYNCS.PHASECHK.TRANS64.TRYWAIT P2, [UR4], R0 ;  /* 0x00000000ff0005a7 */ /* 0x0002a20008041104 */
[----:B------:R-:W3:Y:S02]  /*4fc0*/  SYNCS.PHASECHK.TRANS64.TRYWAIT P0, [UR23+0x2a0], R4 ;  /* 0x0002a004ff0075a7 */ /* 0x000ee40008001117 */
[----:B-123--:R-:W-:Y:S05]  /*4fd0*/  @!P0 BRA `(.L_x_102) ;  /* 0x0000004400448947 */ /* 0x00efea0003800000 */
.L_x_230:
[----:B------:R-:W-:Y:S01]  /*4fe0*/  UMOV UR19, UR14 ;  /* 0x0000000e00137c82 */ /* 0x000fe20008000000 */
[----:B------:R-:W-:Y:S05]  /*4ff0*/  BRA.U !UP0, `(.L_x_103) ;  /* 0x0000000108987547 */ /* 0x000fea000b800000 */
[----:B------:R-:W-:Y:S02]  /*5000*/  UIADD3 UR19, UPT, UPT, UR31, UR14, URZ ;  /* 0x0000000e1f137290 */ /* 0x000fe4000fffe0ff */
[----:B------:R-:W-:Y:S01]  /*5010*/  UPLOP3.LUT UP2, UPT, UPT, UPT, UPT, 0x40, 0x4 ;  /* 0x000000000004789c */ /* 0x000fe20003f4e870 */
[----:B------:R-:W-:Y:S01]  /*5020*/  UMOV UR16, UR25 ;  /* 0x0000001900107c82 */ /* 0x000fe20008000000 */
[----:B------:R-:W-:-:S09]  /*5030*/  UMOV UR6, UR15 ;  /* 0x0000000f00067c82 */ /* 0x000fd20008000000 */
.L_x_106:
[----:B--2---:R-:W-:Y:S01]  /*5040*/  ULEA UR5, UR6, UR17, 0x3 ;  /* 0x0000001106057291 */ /* 0x004fe2000f8e18ff */
[----:B---3--:R-:W-:Y:S11]  /*5050*/  @P2 BRA `(.L_x_104) ;  /* 0x00000000000c2947 */ /* 0x008ff60003800000 */
[----:B-1----:R-:W-:Y:S04]  /*5060*/  SHF.L.U32 R4, R2, 0x1f, RZ ;  /* 0x0000001f02047819 */ /* 0x002fe800000006ff */
[----:B------:R-:W1:Y:S02]  /*5070*/  SYNCS.PHASECHK.TRANS64.TRYWAIT P0, [UR5], R4 ;  /* 0x00000004ff0075a7 */ /* 0x000e640008001105 */
[----:B-1----:R-:W-:Y:S05]  /*5080*/  @!P0 BRA `(.L_x_105) ;  /* 0x0000004400308947 */ /* 0x002fea0003800000 */
.L_x_104:
[----:B------:R-:W-:Y:S01]  /*5090*/  UISETP.NE.AND UP0, UPT, UR16, 0x1, UPT ;  /* 0x000000011000788c */ /* 0x000fe2000bf05270 */
[----:B------:R-:W-:Y:S01]  /*50a0*/  PLOP3.LUT P2, PT, PT, PT, PT, 0x80, 0x8 ;  /* 0x000000000008781c */ /* 0x000fe20003f4f070 */
[----:B------:R-:W-:Y:S02]  /*50b0*/  UIADD3 UR4, UPT, UPT, UR6, 0x1, URZ ;  /* 0x0000000106047890 */ /* 0x000fe4000fffe0ff */
[----:B------:R-:W-:Y:S02]  /*50c0*/  ULEA UR12, UR6, UR22, 0x7 ;  /* 0x00000016060c7291 */ /* 0x000fe4000f8e38ff */
[----:B------:R-:W-:Y:S01]  /*50d0*/  UISETP.NE.AND UP1, UPT, UR4, 0x24, UPT ;  /* 0x000000240400788c */ /* 0x000fe2000bf25270 */
[----:B------:R-:W-:Y:S01]  /*50e0*/  PLOP3.LUT P0, PT, PT, PT, UP0, 0x80, 0x8 ;  /* 0x000000000008781c */ /* 0x000fe20003f0f008 */
[----:B------:R-:W-:Y:S02]  /*50f0*/  UIADD3 UR10, UPT, UPT, UR12, 0x2, URZ ;  /* 0x000000020c0a7890 */ /* 0x000fe4000fffe0ff */
[----:B------:R-:W-:Y:S02]  /*5100*/  USEL UR7, URZ, 0x1, UP1 ;  /* 0x00000001ff077887 */ /* 0x000fe40008800000 */
[----:B------:R-:W-:Y:S02]  /*5110*/  USEL UR15, UR4, URZ, UP1 ;  /* 0x000000ff040f7287 */ /* 0x000fe40008800000 */
[----:B------:R-:W-:Y:S02]  /*5120*/  UIADD3 UR14, UPT, UPT, UR14, 0x1, URZ ;  /* 0x000000010e0e7890 */ /* 0x000fe4000fffe0ff */
[----:B------:R-:W-:Y:S01]  /*5130*/  @UP0 ULEA UR4, UR15, UR17, 0x3 ;  /* 0x000000110f040291 */ /* 0x000fe2000f8e18ff */
[----:B------:R-:W-:Y:S01]  /*5140*/  LOP3.LUT R2, R2, UR7, RZ, 0x3c, !PT ;  /* 0x0000000702027c12 */ /* 0x000fe2000f8e3cff */
[----:B------:R-:W-:Y:S01]  /*5150*/  UIADD3 UR7, UPT, UPT, UR5, 0x120, URZ ;  /* 0x0000012005077890 */ /* 0x000fe2000fffe0ff */
[----:B------:R-:W-:Y:S02]  /*5160*/  UMOV UR13, 0x80004020 ;  /* 0x80004020000d7882 */ /* 0x000fe40000000000 */
[----:B-1----:R-:W-:Y:S01]  /*5170*/  @P0 SHF.L.U32 R0, R2, 0x1f, RZ ;  /* 0x0000001f02000819 */ /* 0x002fe200000006ff */
[----:B------:R-:W-:Y:S01]  /*5180*/  UMOV UR5, 0x80004020 ;  /* 0x8000402000057882 */ /* 0x000fe20000000000 */
[----:B------:R-:W-:Y:S01]  /*5190*/  UMOV UR11, 0x80004020 ;  /* 0x80004020000b7882 */ /* 0x000fe20000000000 */
[----:B------:R-:W-:Y:S01]  /*51a0*/  UMOV UR9, 0x80004020 ;  /* 0x8000402000097882 */ /* 0x000fe20000000000 */
[----:B------:R2:W3:Y:S01]  /*51b0*/  @P0 SYNCS.PHASECHK.TRANS64.TRYWAIT P2, [UR4], R0 ;  /* 0x00000000ff0005a7 */ /* 0x0004e20008041104 */
[----:B------:R-:W-:Y:S02]  /*51c0*/  ULEA UR4, UR6, UR21, 0x8 ;  /* 0x0000001506047291 */ /* 0x000fe4000f8e40ff */
[----:B------:R-:W-:Y:S02]  /*51d0*/  UISETP.NE.AND UP0, UPT, UR14, UR19, UPT ;  /* 0x000000130e00728c */ /* 0x000fe4000bf05270 */
[----:B------:R-:W-:Y:S02]  /*51e0*/  UIADD3 UR8, UPT, UPT, UR4, 0x2, URZ ;  /* 0x0000000204087890 */ /* 0x000fe4000fffe0ff */
[----:B------:R-:W-:Y:S01]  /*51f0*/  UIADD3 UR16, UPT, UPT, UR16, -0x1, URZ ;  /* 0xffffffff10107890 */ /* 0x000fe2000fffe0ff */
[----:B------:R-:W-:Y:S02]  /*5200*/  UMOV UR6, UR15 ;  /* 0x0000000f00067c82 */ /* 0x000fe40008000000 */
[----:B------:R2:W-:Y:S01]  /*5210*/  UTCQMMA.2CTA gdesc[UR4], gdesc[UR12], tmem[UR18], tmem[UR28], idesc[UR29], UP2 ;  /* 0x00ff1c0c040075ea */ /* 0x0005e20009200312 */
[----:B------:R-:W-:Y:S03]  /*5220*/  UPLOP3.LUT UP2, UPT, UPT, UPT, UPT, 0x80, 0x8 ;  /* 0x000000000008789c */ /* 0x000fe60003f4f070 */
[----:B------:R2:W-:Y:S01]  /*5230*/  UTCQMMA.2CTA gdesc[UR8], gdesc[UR10], tmem[UR18], tmem[UR26], idesc[UR27], UPT ;  /* 0x00ff1a0a080075ea */ /* 0x0005e2000ba00312 */
[----:B------:R2:W-:Y:S01]  /*5240*/  UTCBAR.2CTA.MULTICAST [UR7], URZ, UR20 ;  /* 0x000000ff070073e9 */ /* 0x0005e20008200814 */
[----:B------:R-:W-:Y:S06]  /*5250*/  BRA.U UP0, `(.L_x_106) ;  /* 0xfffffffd00787547 */ /* 0x000fec000b83ffff */
.L_x_103:
[----:B--2---:R-:W-:Y:S01]  /*5260*/  UIADD3 UR4, UPT, UPT, UR23, 0x280, URZ ;  /* 0x0000028017047890 */ /* 0x004fe2000fffe0ff */
[----:B------:R-:W-:-:S08]  /*5270*/  UMOV UR14, UR19 ;  /* 0x00000013000e7c82 */ /* 0x000fd00008000000 */
[----:B------:R2:W-:Y:S01]  /*5280*/  UTCBAR.2CTA.MULTICAST [UR4], URZ, UR30 ;  /* 0x000000ff040073e9 */ /* 0x0005e2000820081e */
[----:B------:R-:W-:Y:S02]  /*5290*/  NOP ;  /* 0x0000000000007918 */ /* 0x000fe40000000000 */
.L_x_101:
[----:B--2---:R-:W-:Y:S01]  /*52a0*/  UIADD3 UR4, UPT, UPT, UR24, 0x1, URZ ;  /* 0x0000000118047890 */ /* 0x004fe2000fffe0ff */
[----:B------:R-:W-:-:S03]  /*52b0*/  ISETP.NE.AND P0, PT, R8, 0x2, PT ;  /* 0x000000020800780c */ /* 0x000fc60003f05270 */
[----:B------:R-:W-:Y:S01]  /*52c0*/  UISETP.NE.AND UP0, UPT, UR4, 0x4, UPT ;  /* 0x000000040400788c */ /* 0x000fe2000bf05270 */
[----:B-1----:R-:W-:Y:S02]  /*52d0*/  SEL R0, RZ, 0x1, P0 ;  /* 0x00000001ff007807 */ /* 0x002fe40000000000 */
[----:B------:R-:W-:Y:S01]  /*52e0*/  SEL R8, R8, RZ, P0 ;  /* 0x000000ff08087207 */ /* 0x000fe20000000000 */
[----:B------:R-:W-:Y:S01]  /*52f0*/  USEL UR5, URZ, 0x1, UP0 ;  /* 0x00000001ff057887 */ /* 0x000fe20008000000 */
[----:B------:R-:W-:Y:S01]  /*5300*/  LOP3.LUT R3, R3, R0, RZ, 0x3c, !PT ;  /* 0x0000000003037212 */ /* 0x000fe200078e3cff */
[----:B------:R-:W-:-:S04]  /*5310*/  USEL UR24, UR4, URZ, UP0 ;  /* 0x000000ff04187287 */ /* 0x000fc80008000000 */
[----:B------:R-:W-:Y:S01]  /*5320*/  LOP3.LUT R9, R9, UR5, RZ, 0x3c, !PT ;  /* 0x0000000509097c12 */ /* 0x000fe2000f8e3cff */
[----:B------:R-:W-:Y:S07]  /*5330*/  @P1 BRA `(.L_x_107) ;  /* 0xfffffff800b01947 */ /* 0x000fee000383ffff */
[----:B------:R-:W1:Y:S01]  /*5340*/  S2UR UR8, SR_CgaCtaId ;  /* 0x00000000000879c3 */ /* 0x000e620000008800 */
[----:B------:R-:W-:Y:S01]  /*5350*/  ELECT P0, URZ, PT ;  /* 0x0000000000ff782f */ /* 0x000fe20003800000 */
[----:B------:R-:W-:Y:S01]  /*5360*/  HFMA2 R0, -RZ, RZ, 0, 5.9604644775390625e-08 ;  /* 0x00000001ff007431 */ /* 0x000fe200000001ff */
[----:B------:R-:W-:-:S05]  /*5370*/  UMOV UR4, 0x40 ;  /* 0x0000004000047882 */ /* 0x000fca0000000000 */
[----:B------:R-:W-:Y:S01]  /*5380*/  UVIRTCOUNT.DEALLOC.SMPOOL 0x80 ;  /* 0x000000800000784c */ /* 0x000fe20000000000 */
[----:B------:R-:W-:Y:S02]  /*5390*/  UISETP.NE.AND UP1, UPT, UR33, URZ, UPT ;  /* 0x000000ff2100728c */ /* 0x000fe4000bf25270 */
[----:B-1----:R-:W-:-:S09]  /*53a0*/  ULEA UR8, UR8, UR4, 0x18 ;  /* 0x0000000408087291 */ /* 0x002fd2000f8ec0ff */
[----:B------:R1:W-:Y:S01]  /*53b0*/  @P0 STS.U8 [UR8+0x1c], R0 ;  /* 0x00001c00ff000988 */ /* 0x0003e20008000008 */
[----:B------:R-:W-:Y:S05]  /*53c0*/  BRA.U UP1, `(.L_x_108) ;  /* 0x0000000101a07547 */ /* 0x000fea000b800000 */
[----:B------:R-:W-:Y:S01]  /*53d0*/  UIADD3 UR7, UPT, UPT, UR17, 0x2a0, URZ ;  /* 0x000002a011077890 */ /* 0x000fe2000fffe0ff */
[----:B------:R-:W-:-:S03]  /*53e0*/  SHF.L.U32 R2, R9, 0x1f, RZ ;  /* 0x0000001f09027819 */ /* 0x000fc600000006ff */
[----:B------:R-:W-:-:S09]  /*53f0*/  ULEA UR4, UR24, UR7, 0x3 ;  /* 0x0000000718047291 */ /* 0x000fd2000f8e18ff */
[----:B------:R-:W2:Y:S02]  /*5400*/  SYNCS.PHASECHK.TRANS64.TRYWAIT P0, [UR4], R2 ;  /* 0x00000002ff0075a7 */ /* 0x000ea40008001104 */
[----:B--2---:R-:W-:Y:S05]  /*5410*/  @!P0 BRA `(.L_x_109) ;  /* 0x0000004000648947 */ /* 0x004fea0003800000 */
.L_x_233:
        /* <DEDUP_REMOVED lines=9> */
.L_x_235:
        /* <DEDUP_REMOVED lines=9> */
.L_x_237:
[----:B------:R-:W-:-:S04]  /*5540*/  UIADD3 UR4, UPT, UPT, UR4, 0x1, URZ ;  /* 0x0000000104047890 */ /* 0x000fc8000fffe0ff */
[----:B------:R-:W-:-:S04]  /*5550*/  UISETP.NE.AND UP0, UPT, UR4, 0x4, UPT ;  /* 0x000000040400788c */ /* 0x000fc8000bf05270 */
[----:B------:R-:W-:Y:S02]  /*5560*/  USEL UR5, URZ, 0x1, UP0 ;  /* 0x00000001ff057887 */ /* 0x000fe40008000000 */
[----:B------:R-:W-:-:S04]  /*5570*/  USEL UR4, UR4, URZ, UP0 ;  /* 0x000000ff04047287 */ /* 0x000fc80008000000 */
[----:B------:R-:W-:Y:S01]  /*5580*/  ULEA UR4, UR4, UR7, 0x3 ;  /* 0x0000000704047291 */ /* 0x000fe2000f8e18ff */
[----:B------:R-:W-:-:S04]  /*5590*/  LOP3.LUT R2, R2, UR5, RZ, 0x3c, !PT ;  /* 0x0000000502027c12 */ /* 0x000fc8000f8e3cff */
[----:B------:R-:W-:Y:S01]  /*55a0*/  SHF.L.U32 R2, R2, 0x1f, RZ ;  /* 0x0000001f02027819 */ /* 0x000fe200000006ff */
[----:B-1----:R-:W-:-:S04]  /*55b0*/  IMAD.U32 R0, RZ, RZ, UR4 ;  /* 0x00000004ff007e24 */ /* 0x002fc8000f8e00ff */
[----:B------:R1:W2:Y:S03]  /*55c0*/  SYNCS.PHASECHK.TRANS64.TRYWAIT P0, [R0+URZ], R2 ;  /* 0x00000002000075a7 */ /* 0x0002a600080011ff */
[----:B--2---:R-:W-:Y:S05]  /*55d0*/  @!P0 NANOSLEEP.SYNCS 0x989680 ;  /* 0x009896800000895d */ /* 0x004fea0003900000 */
[----:B------:R-:W2:Y:S02]  /*55e0*/  @!P0 SYNCS.PHASECHK.TRANS64 P0, [R0+URZ], R2 ;  /* 0x00000002000085a7 */ /* 0x000ea400080010ff */
[----:B--2---:R-:W-:Y:S05]  /*55f0*/  @P0 BRA `(.L_x_112) ;  /* 0x0000000000200947 */ /* 0x004fea0003800000 */
.L_x_113:
[----:B--2---:R2:W4:Y:S02]  /*5600*/  SYNCS.PHASECHK.TRANS64.TRYWAIT P0, [R0+URZ], R2 ;  /* 0x00000002000075a7 */ /* 0x00452400080011ff */
[----:B----4-:R-:W-:Y:S05]  /*5610*/  @!P0 NANOSLEEP.SYNCS 0x989680 ;  /* 0x009896800000895d */ /* 0x010fea0003900000 */
[----:B------:R-:W4:Y:S02]  /*5620*/  @!P0 SYNCS.PHASECHK.TRANS64 P0, [R0+URZ], R2 ;  /* 0x00000002000085a7 */ /* 0x000f2400080010ff */
[----:B----4-:R-:W-:Y:S05]  /*5630*/  @!P0 BRA `(.L_x_113) ;  /* 0xfffffffc00f08947 */ /* 0x010fea000383ffff */
[----:B------:R-:W-:Y:S05]  /*5640*/  BRA `(.L_x_112) ;  /* 0x00000000000c7947 */ /* 0x000fea0003800000 */
.L_x_108:
[----:B------:R-:W-:-:S04]  /*5650*/  UIADD3 UR4, UPT, UPT, UR17, 0x2e0, URZ ;  /* 0x000002e011047890 */ /* 0x000fc8000fffe0ff */
[----:B------:R-:W-:-:S09]  /*5660*/  UPRMT UR4, UR35, 0x654, UR4 ;  /* 0x0000065423047896 */ /* 0x000fd20008000004 */
[----:B------:R-:W-:Y:S03]  /*5670*/  SYNCS.ARRIVE.TRANS64.RED.A1T0 RZ, [UR4], RZ ;  /* 0x000000ffffff79a7 */ /* 0x000fe60008100404 */
.L_x_112:
[----:B-12---:R-:W-:Y:S01]  /*5680*/  SHF.L.U32 R2, RZ, 0x1f, RZ ;  /* 0x0000001fff027819 */ /* 0x006fe200000006ff */
[----:B------:R-:W-:Y:S01]  /*5690*/  UIADD3 UR4, UPT, UPT, UR17, 0x2e0, URZ ;  /* 0x000002e011047890 */ /* 0x000fe2000fffe0ff */
[----:B------:R-:W-:Y:S02]  /*56a0*/  PLOP3.LUT P0, PT, PT, PT, UP1, 0x80, 0x8 ;  /* 0x000000000008781c */ /* 0x000fe40003f0f018 */
[----:B------:R-:W1:Y:S02]  /*56b0*/  SYNCS.PHASECHK.TRANS64.TRYWAIT P1, [UR17+0x2e0], R2 ;  /* 0x0002e002ff0075a7 */ /* 0x000e640008021111 */
[----:B-1----:R-:W-:Y:S09]  /*56c0*/  @!P1 BRA `(.L_x_114) ;  /* 0x0000004000009947 */ /* 0x002ff20003800000 */
.L_x_239:
[----:B------:R-:W-:Y:S01]  /*56d0*/  @!UP1 UPRMT UR4, UR35, 0x654, UR4 ;  /* 0x0000065423049896 */ /* 0x000fe20008000004 */
[----:B------:R-:W-:Y:S01]  /*56e0*/  UMOV UR5, 0xffff ;  /* 0x0000ffff00057882 */ /* 0x000fe20000000000 */
[----:B------:R-:W-:-:S07]  /*56f0*/  UMOV UR6, 0x1 ;  /* 0x0000000100067882 */ /* 0x000fce0000000000 */
[----:B------:R-:W-:Y:S01]  /*5700*/  @!P0 SYNCS.ARRIVE.TRANS64.RED.A1T0 RZ, [UR4], RZ ;  /* 0x000000ffffff89a7 */ /* 0x000fe20008100404 */
[----:B------:R-:W-:Y:S01]  /*5710*/  NOP ;  /* 0x0000000000007918 */ /* 0x000fe20000000000 */
[----:B-1----:R-:W1:Y:S01]  /*5720*/  LDS R0, [UR8+0x14] ;  /* 0x00001408ff007984 */ /* 0x002e620008000800 */
[----:B------:R-:W-:-:S04]  /*5730*/  ULOP3.LUT UR4, UR32, 0xffff, URZ, 0xc0, !UPT ;  /* 0x0000ffff20047892 */ /* 0x000fc8000f8ec0ff */
[----:B------:R-:W-:-:S04]  /*5740*/  USHF.R.U32.HI UR4, URZ, 0x5, UR4 ;  /* 0x00000005ff047899 */ /* 0x000fc80008011604 */
[----:B------:R-:W-:Y:S02]  /*5750*/  USHF.L.U32 UR5, UR5, UR4, URZ ;  /* 0x0000000405057299 */ /* 0x000fe400080006ff */
[----:B------:R-:W-:-:S04]  /*5760*/  USHF.L.U32 UR4, UR6, UR4, URZ ;  /* 0x0000000406047299 */ /* 0x000fc800080006ff */
[----:B-1----:R-:W-:-:S04]  /*5770*/  LOP3.LUT R0, R0, UR5, RZ, 0xc0, !PT ;  /* 0x0000000500007c12 */ /* 0x002fc8000f8ec0ff */
[----:B------:R-:W-:-:S13]  /*5780*/  ISETP.NE.AND P0, PT, R0, UR5, PT ;  /* 0x0000000500007c0c */ /* 0x000fda000bf05270 */
[----:B------:R-:W-:Y:S05]  /*5790*/  @P0 BRA `(.L_x_115) ;  /* 0x0000000000580947 */ /* 0x000fea0003800000 */
[----:B------:R-:W1:Y:S02]  /*57a0*/  LDS R0, [UR8+0x18] ;  /* 0x00001808ff007984 */ /* 0x000e640008000800 */
[----:B-1----:R-:W-:-:S04]  /*57b0*/  LOP3.LUT R0, R0, UR4, RZ, 0xc0, !PT ;  /* 0x0000000400007c12 */ /* 0x002fc8000f8ec0ff */
[----:B------:R-:W-:-:S13]  /*57c0*/  ISETP.NE.AND P0, PT, R0, UR4, PT ;  /* 0x0000000400007c0c */ /* 0x000fda000bf05270 */
[----:B------:R-:W-:Y:S05]  /*57d0*/  @P0 BRA `(.L_x_116) ;  /* 0x00000000003c0947 */ /* 0x000fea0003800000 */
[----:B------:R-:W1:Y:S01]  /*57e0*/  S2R R2, SR_LANEID ;  /* 0x0000000000027919 */ /* 0x000e620000000000 */
[----:B------:R-:W-:-:S06]  /*57f0*/  ULOP3.LUT UR5, URZ, UR5, URZ, 0x33, !UPT ;  /* 0x00000005ff057292 */ /* 0x000fcc000f8e33ff */
[----:B------:R-:W-:-:S04]  /*5800*/  IMAD.U32 R0, RZ, RZ, UR5 ;  /* 0x00000005ff007e24 */ /* 0x000fc8000f8e00ff */
[----:B------:R2:W4:Y:S02]  /*5810*/  REDUX UR7, R0 ;  /* 0x00000000000773c4 */ /* 0x0005240000000000 */
[----:B------:R1:W-:Y:S01]  /*5820*/  UTCATOMSWS.AND URZ, UR5 ;  /* 0x0000000500ff79e3 */ /* 0x0003e20008000000 */
[----:B--2---:R-:W-:Y:S01]  /*5830*/  LOP3.LUT R0, RZ, UR4, RZ, 0x33, !PT ;  /* 0x00000004ff007c12 */ /* 0x004fe2000f8e33ff */
[----:B------:R-:W-:Y:S02]  /*5840*/  VOTEU.ANY UR4, UPT, PT ;  /* 0x0000000000047886 */ /* 0x000fe400038e0100 */
[----:B------:R-:W-:Y:S02]  /*5850*/  UFLO.U32 UR4, UR4 ;  /* 0x00000004000472bd */ /* 0x000fe400080e0000 */
[----:B------:R-:W2:Y:S04]  /*5860*/  REDUX UR6, R0 ;  /* 0x00000000000673c4 */ /* 0x000ea80000000000 */
[----:B-1----:R-:W-:-:S02]  /*5870*/  ISETP.EQ.U32.AND P0, PT, R2, UR4, PT ;  /* 0x0000000402007c0c */ /* 0x002fc4000bf02070 */
[----:B----4-:R-:W-:-:S11]  /*5880*/  MOV R2, UR7 ;  /* 0x0000000700027c02 */ /* 0x010fd60008000f00 */
[----:B------:R1:W-:Y:S01]  /*5890*/  @P0 ATOMS.AND RZ, [UR8+0x14], R2 ;  /* 0x00001402ffff098c */ /* 0x0003e2000a800008 */
[----:B--2---:R-:W-:-:S05]  /*58a0*/  IMAD.U32 R0, RZ, RZ, UR6 ;  /* 0x00000006ff007e24 */ /* 0x004fca000f8e00ff */
[----:B------:R1:W-:Y:S01]  /*58b0*/  @P0 ATOMS.AND RZ, [UR8+0x18], R0 ;  /* 0x00001800ffff098c */ /* 0x0003e2000a800008 */
[----:B------:R-:W-:Y:S05]  /*58c0*/  BRA `(.L_x_117) ;  /* 0x0000000000147947 */ /* 0x000fea0003800000 */
.L_x_116:
[----:B------:R-:W-:Y:S02]  /*58d0*/  MOV R2, 0x58f0 ;  /* 0x000058f000027802 */ /* 0x000fe40000000f00 */
[----:B---3-5:R-:W-:Y:S05]  /*58e0*/  CALL.REL.NOINC `($__internal_0_$__cuda_sm10x_tcgen05_guardrail_trap_col_being_dealloced_not_returned_by_alloc) ;  /* 0x0000004000147944 */ /* 0x028fea0003c00000 */
[----:B------:R-:W-:Y:S05]  /*58f0*/  BRA `(.L_x_117) ;  /* 0x0000000000087947 */ /* 0x000fea0003800000 */
.L_x_115:
[----:B------:R-:W-:Y:S02]  /*5900*/  MOV R2, 0x5920 ;  /* 0x0000592000027802 */ /* 0x000fe40000000f00 */
[----:B---3-5:R-:W-:Y:S05]  /*5910*/  CALL.REL.NOINC `($__internal_2_$__cuda_sm10x_tcgen05_guardrail_trap_unallocated_columns_being_dealloced) ;  /* 0x0000004000207944 */ /* 0x028fea0003c00000 */
.L_x_117:
[----:B------:R-:W-:Y:S01]  /*5920*/  NOP ;  /* 0x0000000000007918 */ /* 0x000fe20000000000 */
[----:B------:R-:W-:Y:S05]  /*5930*/  EXIT ;  /* 0x000000000000794d */ /* 0x000fea0003800000 */
.L_x_88:
[----:B------:R-:W-:-:S09]  /*5940*/  UISETP.NE.OR UP0, UPT, UR13, 0x3, !UP3 ;  /* 0x000000030d00788c */ /* 0x000fd2000df05670 */
[----:B------:R-:W-:Y:S05]  /*5950*/  BRA.U UP0, `(.L_x_118) ;  /* 0x0000000d000c7547 */ /* 0x000fea000b800000 */
[----:B------:R-:W1:Y:S01]  /*5960*/  S2UR UR10, SR_CgaCtaId ;  /* 0x00000000000a79c3 */ /* 0x000e620000008800 */
[----:B------:R-:W2:Y:S01]  /*5970*/  LDCU UR26, c[0x0][0x370] ;  /* 0x00006e00ff1a77ac */ /* 0x000ea20008000800 */
[----:B------:R-:W-:Y:S02]  /*5980*/  HFMA2 R13, -RZ, RZ, 0, 0 ;  /* 0x00000000ff0d7431 */ /* 0x000fe400000001ff */
[----:B------:R-:W-:Y:S01]  /*5990*/  IMAD.MOV.U32 R15, RZ, RZ, 0x1 ;  /* 0x00000001ff0f7424 */ /* 0x000fe200078e00ff */
[----:B------:R-:W-:Y:S01]  /*59a0*/  MOV R12, 0x1000 ;  /* 0x00001000000c7802 */ /* 0x000fe20000000f00 */
[----:B------:R-:W2:Y:S01]  /*59b0*/  LDCU.128 UR28, c[0x0][0xb10] ;  /* 0x00016200ff1c77ac */ /* 0x000ea20008000c00 */
[----:B------:R-:W-:Y:S01]  /*59c0*/  IMAD.MOV.U32 R14, RZ, RZ, RZ ;  /* 0x000000ffff0e7224 */ /* 0x000fe200078e00ff */
[----:B------:R-:W3:Y:S01]  /*59d0*/  LDC.64 R16, c[0x0][0x348] ;  /* 0x0000d200ff107b82 */ /* 0x000ee20000000a00 */
[----:B------:R-:W4:Y:S01]  /*59e0*/  LDCU UR25, c[0x0][0x374] ;  /* 0x00006e80ff1977ac */ /* 0x000f220008000800 */
[----:B------:R-:W1:Y:S06]  /*59f0*/  LDCU UR16, c[0x0][0xb0c] ;  /* 0x00016180ff1077ac */ /* 0x000e6c0008000800 */
[----:B------:R-:W3:Y:S01]  /*5a00*/  LDC.64 R2, c[0x0][0x888] ;  /* 0x00022200ff027b82 */ /* 0x000ee20000000a00 */
[----:B------:R-:W1:Y:S01]  /*5a10*/  LDCU UR35, c[0x0][0xb20] ;  /* 0x00016400ff2377ac */ /* 0x000e620008000800 */
[----:B------:R-:W1:Y:S06]  /*5a20*/  LDCU UR4, c[0x0][0xb30] ;  /* 0x00016600ff0477ac */ /* 0x000e6c0008000800 */
[----:B------:R-:W3:Y:S01]  /*5a30*/  LDC.64 R4, c[0x0][0x890] ;  /* 0x00022400ff047b82 */ /* 0x000ee20000000a00 */
[----:B------:R-:W-:Y:S01]  /*5a40*/  UMOV UR17, 0x400 ;  /* 0x0000040000117882 */ /* 0x000fe20000000000 */
[----:B--2---:R-:W-:-:S02]  /*5a50*/  UIMAD.WIDE.U32 UR6, UR26, UR28, URZ ;  /* 0x0000001c1a0672a5 */ /* 0x004fc4000f8e00ff */
[----:B----4-:R-:W-:Y:S02]  /*5a60*/  UIMAD.WIDE.U32 UR8, UR25, UR31, URZ ;  /* 0x0000001f190872a5 */ /* 0x010fe4000f8e00ff */
[----:B-1----:R-:W-:Y:S02]  /*5a70*/  ULEA UR17, UR10, UR17, 0x18 ;  /* 0x000000110a117291 */ /* 0x002fe4000f8ec0ff */
[----:B------:R-:W-:Y:S02]  /*5a80*/  UPLOP3.LUT UP3, UPT, UPT, UPT, UPT, 0x40, 0x4 ;  /* 0x000000000004789c */ /* 0x000fe40003f6e870 */
[----:B------:R-:W-:Y:S01]  /*5a90*/  UIADD3 UR27, UPT, UPT, UR17, 0x240, URZ ;  /* 0x00000240111b7890 */ /* 0x000fe2000fffe0ff */
[----:B------:R-:W-:Y:S01]  /*5aa0*/  UMOV UR6, UR7 ;  /* 0x0000000700067c82 */ /* 0x000fe20008000000 */
[----:B------:R-:W-:Y:S01]  /*5ab0*/  UMOV UR32, UR9 ;  /* 0x0000000900207c82 */ /* 0x000fe20008000000 */
[----:B------:R-:W-:Y:S02]  /*5ac0*/  UISETP.GE.AND UP0, UPT, UR40, 0x1, UPT ;  /* 0x000000012800788c */ /* 0x000fe4000bf06270 */
[----:B------:R-:W-:Y:S01]  /*5ad0*/  UISETP.NE.AND UP4, UPT, UR40, 0x1, UPT ;  /* 0x000000012800788c */ /* 0x000fe2000bf85270 */
[----:B------:R-:W1:Y:S01]  /*5ae0*/  LDCU.64 UR14, c[0x0][0xb28] ;  /* 0x00016500ff0e77ac */ /* 0x000e620008000a00 */
[----:B------:R-:W-:-:S02]  /*5af0*/  UISETP.NE.AND UP6, UPT, UR16, 0x1, UPT ;  /* 0x000000011000788c */ /* 0x000fc4000bfc5270 */
[----:B------:R-:W-:Y:S02]  /*5b00*/  UISETP.NE.AND UP5, UPT, UR30, 0x1, UPT ;  /* 0x000000011e00788c */ /* 0x000fe4000bfa5270 */
[----:B------:R-:W-:Y:S02]  /*5b10*/  UPRMT UR27, UR10, 0x654, UR27 ;  /* 0x000006540a1b7896 */ /* 0x000fe4000800001b */
[----:B------:R-:W-:Y:S02]  /*5b20*/  USHF.R.U32.HI UR33, URZ, UR29, UR6 ;  /* 0x0000001dff217299 */ /* 0x000fe40008011606 */
[----:B------:R-:W-:Y:S02]  /*5b30*/  USHF.R.U32.HI UR32, URZ, UR35, UR32 ;  /* 0x00000023ff207299 */ /* 0x000fe40008011620 */
[----:B------:R-:W-:-:S11]  /*5b40*/  UISETP.NE.AND UP2, UPT, UR4, 0x1, UPT ;  /* 0x000000010400788c */ /* 0x000fd6000bf45270 */
.L_x_126:
[C---:B------:R-:W-:Y:S02]  /*5b50*/  LEA R7, R14.reuse, UR17, 0x3 ;  /* 0x000000110e077c11 */ /* 0x040fe4000f8e18ff */
[----:B------:R-:W-:Y:S02]  /*5b60*/  SHF.L.U32 R0, R13, 0x1f, RZ ;  /* 0x0000001f0d007819 */ /* 0x000fe400000006ff */
[----:B------:R-:W-:Y:S02]  /*5b70*/  LEA R8, R14, UR17, 0x4 ;  /* 0x000000110e087c11 */ /* 0x000fe4000f8e20ff */
[----:B--2---:R-:W2:Y:S02]  /*5b80*/  SYNCS.PHASECHK.TRANS64.TRYWAIT P0, [R7+URZ+0x260], R0 ;  /* 0x00026000070075a7 */ /* 0x004ea400080011ff */
[----:B--2---:R-:W-:Y:S05]  /*5b90*/  @!P0 BRA `(.L_x_119) ;  /* 0x0000003800e48947 */ /* 0x004fea0003800000 */
.L_x_240:
[----:B------:R-:W4:Y:S01]  /*5ba0*/  LDS.128 R8, [R8+0x2f0] ;  /* 0x0002f00008087984 */ /* 0x000f220000000c00 */
[----:B------:R-:W-:Y:S01]  /*5bb0*/  UISETP.GE.AND UP0, UPT, UR40, 0x1, UPT ;  /* 0x000000012800788c */ /* 0x000fe2000bf06270 */
[----:B------:R-:W-:Y:S01]  /*5bc0*/  @!PT LDS RZ, [RZ] ;  /* 0x00000000fffff984 */ /* 0x000fe20000000800 */
[----:B------:R-:W-:Y:S01]  /*5bd0*/  @!PT LDS RZ, [RZ] ;  /* 0x00000000fffff984 */ /* 0x000fe20000000800 */
[----:B------:R-:W-:Y:S01]  /*5be0*/  @!PT LDS RZ, [RZ] ;  /* 0x00000000fffff984 */ /* 0x000fe20000000800 */
[----:B------:R-:W-:Y:S01]  /*5bf0*/  @!PT LDS RZ, [RZ] ;  /* 0x00000000fffff984 */ /* 0x000fe20000000800 */
[----:B------:R1:W-:Y:S06]  /*5c00*/  MEMBAR.ALL.CTA ;  /* 0x0000000000007992 */ /* 0x0003ec0000008000 */
[----:B-1----:R-:W1:Y:S01]  /*5c10*/  FENCE.VIEW.ASYNC.S ;  /* 0x00000000000073c6 */ /* 0x002e620000000000 */
[----:B----4-:R-:W-:Y:S11]  /*5c20*/  LOP3.LUT P0, RZ, R10, 0x1, RZ, 0xc0, !PT ;  /* 0x000000010aff7812 */ /* 0x010ff6000780c0ff */
[----:B------:R-:W-:Y:S02]  /*5c30*/  @!UPT UIADD3 URZ, UPT, UPT, URZ, URZ, URZ ;  /* 0x000000fffffff290 */ /* 0x000fe4000fffe0ff */
[----:B-1----:R-:W-:Y:S01]  /*5c40*/  VOTEU.ANY UP1, P0 ;  /* 0x0000000000ff7886 */ /* 0x002fe20000020100 */
[----:B------:R-:W-:Y:S11]  /*5c50*/  PLOP3.LUT P0, PT, PT, PT, UP1, 0x80, 0x8 ;  /* 0x000000000008781c */ /* 0x000ff60003f0f018 */
[----:B------:R-:W-:Y:S02]  /*5c60*/  @!UPT UIADD3 URZ, UPT, UPT, URZ, URZ, URZ ;  /* 0x000000fffffff290 */ /* 0x000fe4000fffe0ff */
[----:B--2---:R-:W-:Y:S02]  /*5c70*/  @P0 SHF.R.U32.HI R0, RZ, 0x10, R9 ;  /* 0x00000010ff000819 */ /* 0x004fe40000011609 */
[----:B------:R-:W-:Y:S02]  /*5c80*/  @P0 MOV R6, R8 ;  /* 0x0000000800060202 */ /* 0x000fe40000000f00 */
[----:B------:R-:W-:Y:S01]  /*5c90*/  @P0 R2UR UR4, R0 ;  /* 0x00000000000402ca */ /* 0x000fe200000e0000 */
[----:B------:R-:W-:Y:S01]  /*5ca0*/  VIADD R0, R7, 0x270 ;  /* 0x0000027007007836 */ /* 0x000fe20000000000 */
[----:B------:R-:W-:Y:S02]  /*5cb0*/  @P0 LOP3.LUT R8, R9, 0xffff, RZ, 0xc0, !PT ;  /* 0x0000ffff09080812 */ /* 0x000fe400078ec0ff */
[----:B------:R-:W-:Y:S02]  /*5cc0*/  @P0 R2UR UR6, R6 ;  /* 0x00000000060602ca */ /* 0x000fe400000e0000 */
[----:B------:R-:W-:Y:S02]  /*5cd0*/  PRMT R0, RZ, 0x654, R0 ;  /* 0x00000654ff007816 */ /* 0x000fe40000000000 */
[----:B------:R-:W-:Y:S02]  /*5ce0*/  @P0 R2UR UR5, R8 ;  /* 0x00000000080502ca */ /* 0x000fe400000e0000 */
[----:B------:R1:W-:Y:S03]  /*5cf0*/  SYNCS.ARRIVE.TRANS64.RED.A1T0 RZ, [R0+URZ], RZ ;  /* 0x000000ff00ff79a7 */ /* 0x0003e600081004ff */
[----:B------:R-:W-:Y:S04]  /*5d00*/  @UP1 UMOV UR24, UR4 ;  /* 0x0000000400181c82 */ /* 0x000fe80008000000 */
[----:B------:R-:W-:Y:S04]  /*5d10*/  @UP1 UMOV UR13, UR6 ;  /* 0x00000006000d1c82 */ /* 0x000fe80008000000 */
[----:B------:R-:W-:Y:S01]  /*5d20*/  @UP1 UMOV UR7, UR5 ;  /* 0x0000000500071c82 */ /* 0x000fe20008000000 */
[----:B------:R-:W-:Y:S05]  /*5d30*/  BRA.U !UP0, `(.L_x_120) ;  /* 0x0000000108a47547 */ /* 0x000fea000b800000 */
[----:B------:R-:W-:Y:S02]  /*5d40*/  UIMAD.WIDE.U32 UR10, UR7, UR31, URZ ;  /* 0x0000001f070a72a5 */ /* 0x000fe4000f8e00ff */
[----:B------:R-:W-:Y:S02]  /*5d50*/  UIMAD.WIDE.U32 UR18, UR13, UR28, URZ ;  /* 0x0000001c0d1272a5 */ /* 0x000fe4000f8e00ff */
[----:B------:R-:W-:Y:S02]  /*5d60*/  USEL UR4, UR25, UR32, !UP5 ;  /* 0x0000002019047287 */ /* 0x000fe4000e800000 */
[----:B------:R-:W-:Y:S02]  /*5d70*/  USEL UR8, UR26, UR33, !UP6 ;  /* 0x000000211a087287 */ /* 0x000fe4000f000000 */
[----:B------:R-:W-:Y:S02]  /*5d80*/  UIMAD.WIDE.U32 UR20, UR4, UR14, URZ ;  /* 0x0000000e041472a5 */ /* 0x000fe4000f8e00ff */
[----:B------:R-:W-:Y:S01]  /*5d90*/  UIMAD.WIDE.U32 UR22, UR8, UR14, URZ ;  /* 0x0000000e081672a5 */ /* 0x000fe2000f8e00ff */
[----:B------:R-:W-:Y:S02]  /*5da0*/  UMOV UR5, UR11 ;  /* 0x0000000b00057c82 */ /* 0x000fe40008000000 */
[----:B------:R-:W-:Y:S03]  /*5db0*/  USHF.R.U32.HI UR6, URZ, UR35, UR5 ;  /* 0x00000023ff067299 */ /* 0x000fe60008011605 */
[----:B------:R-:W-:Y:S01]  /*5dc0*/  UMOV UR5, UR19 ;  /* 0x0000001300057c82 */ /* 0x000fe20008000000 */
[----:B------:R-:W-:Y:S02]  /*5dd0*/  USEL UR6, UR7, UR6, !UP5 ;  /* 0x0000000607067287 */ /* 0x000fe4000e800000 */
[----:B------:R-:W-:Y:S02]  /*5de0*/  USHF.R.U32.HI UR9, URZ, UR29, UR5 ;  /* 0x0000001dff097299 */ /* 0x000fe40008011605 */
[----:B------:R-:W-:Y:S01]  /*5df0*/  UIMAD.WIDE.U32 UR10, UR6, UR14, URZ ;  /* 0x0000000e060a72a5 */ /* 0x000fe2000f8e00ff */
[----:B------:R-:W-:Y:S02]  /*5e00*/  UMOV UR5, UR21 ;  /* 0x0000001500057c82 */ /* 0x000fe40008000000 */
[----:B------:R-:W-:Y:S03]  /*5e10*/  @UP4 USHF.R.U32.HI UR4, URZ, UR15, UR5 ;  /* 0x0000000fff044299 */ /* 0x000fe60008011605 */
[----:B------:R-:W-:Y:S01]  /*5e20*/  UMOV UR5, UR23 ;  /* 0x0000001700057c82 */ /* 0x000fe20008000000 */
[----:B------:R-:W-:Y:S02]  /*5e30*/  UIMAD UR4, UR40, UR4, URZ ;  /* 0x00000004280472a4 */ /* 0x000fe4000f8e02ff */
[----:B------:R-:W-:Y:S02]  /*5e40*/  @UP4 USHF.R.U32.HI UR8, URZ, UR15, UR5 ;  /* 0x0000000fff084299 */ /* 0x000fe40008011605 */
[----:B------:R-:W-:Y:S02]  /*5e50*/  USEL UR5, UR13, UR9, !UP6 ;  /* 0x000000090d057287 */ /* 0x000fe4000f000000 */
[----:B------:R-:W-:Y:S02]  /*5e60*/  UIMAD UR9, UR40, UR8, URZ ;  /* 0x00000008280972a4 */ /* 0x000fe4000f8e02ff */
[----:B------:R-:W-:Y:S03]  /*5e70*/  UISETP.GE.AND UP0, UPT, UR6, UR4, UPT ;  /* 0x000000040600728c */ /* 0x000fe6000bf06270 */
[----:B------:R-:W-:Y:S01]  /*5e80*/  UMOV UR4, UR11 ;  /* 0x0000000b00047c82 */ /* 0x000fe20008000000 */
[----:B------:R-:W-:Y:S02]  /*5e90*/  UISETP.GE.OR UP0, UPT, UR5, UR9, UP0 ;  /* 0x000000090500728c */ /* 0x000fe40008706670 */
[----:B------:R-:W-:Y:S02]  /*5ea0*/  USHF.R.U32.HI UR4, URZ, UR15, UR4 ;  /* 0x0000000fff047299 */ /* 0x000fe40008011604 */
[----:B------:R-:W-:Y:S02]  /*5eb0*/  UIMAD.WIDE.U32 UR10, UR5, UR14, URZ ;  /* 0x0000000e050a72a5 */ /* 0x000fe4000f8e00ff */
[----:B------:R-:W-:Y:S04]  /*5ec0*/  USEL UR12, UR6, UR4, !UP4 ;  /* 0x00000004060c7287 */ /* 0x000fe8000e000000 */
[----:B------:R-:W-:Y:S01]  /*5ed0*/  UIADD3 UR9, UPT, UPT, -UR12, URZ, URZ ;  /* 0x000000ff0c097290 */ /* 0x000fe2000fffe1ff */
[----:B------:R-:W-:Y:S02]  /*5ee0*/  @!UP0 UMOV UR4, UR11 ;  /* 0x0000000b00048c82 */ /* 0x000fe40008000000 */
[----:B------:R-:W-:Y:S02]  /*5ef0*/  @!UP0 USHF.R.U32.HI UR4, URZ, UR15, UR4 ;  /* 0x0000000fff048299 */ /* 0x000fe40008011604 */
[----:B------:R-:W-:Y:S02]  /*5f00*/  UIMAD UR9, UR40, UR9, UR6 ;  /* 0x00000009280972a4 */ /* 0x000fe4000f8e0206 */
[----:B------:R-:W-:Y:S04]  /*5f10*/  @!UP0 USEL UR4, UR5, UR4, !UP4 ;  /* 0x0000000405048287 */ /* 0x000fe8000e000000 */
[----:B------:R-:W-:Y:S02]  /*5f20*/  @!UP0 UIMAD UR9, UR8, UR9, UR4 ;  /* 0x00000009080982a4 */ /* 0x000fe4000f8e0204 */
[----:B------:R-:W-:Y:S02]  /*5f30*/  @!UP0 UIADD3 UR10, UPT, UPT, UR12, -UR4, URZ ;  /* 0x800000040c0a8290 */ /* 0x000fe4000fffe0ff */
[----:B------:R-:W-:Y:S02]  /*5f40*/  UIADD3 UR4, UPT, UPT, -UR5, URZ, URZ ;  /* 0x000000ff05047290 */ /* 0x000fe4000fffe1ff */
[----:B------:R-:W-:Y:S02]  /*5f50*/  UIADD3 UR8, UPT, UPT, -UR6, URZ, URZ ;  /* 0x000000ff06087290 */ /* 0x000fe4000fffe1ff */
[----:B------:R-:W-:Y:S02]  /*5f60*/  @!UP0 UIMAD UR6, UR10, UR40, UR5 ;  /* 0x000000280a0682a4 */ /* 0x000fe4000f8e0205 */
[----:B------:R-:W-:Y:S02]  /*5f70*/  UIMAD UR13, UR16, UR4, UR13 ;  /* 0x00000004100d72a4 */ /* 0x000fe4000f8e020d */
[----:B------:R-:W-:Y:S01]  /*5f80*/  UIMAD UR7, UR30, UR8, UR7 ;  /* 0x000000081e0772a4 */ /* 0x000fe2000f8e0207 */
[----:B------:R-:W-:Y:S02]  /*5f90*/  @!UP0 UMOV UR5, UR9 ;  /* 0x0000000900058c82 */ /* 0x000fe40008000000 */
[----:B------:R-:W-:Y:S02]  /*5fa0*/  UIMAD UR13, UR5, UR16, UR13 ;  /* 0x00000010050d72a4 */ /* 0x000fe4000f8e020d */
[----:B------:R-:W-:Y:S11]  /*5fb0*/  UIMAD UR7, UR6, UR30, UR7 ;  /* 0x0000001e060772a4 */ /* 0x000ff6000f8e0207 */
[----:B------:R-:W-:Y:S01]  /*5fc0*/  @!UPT UIADD3 URZ, UPT, UPT, URZ, URZ, URZ ;  /* 0x000000fffffff290 */ /* 0x000fe2000fffe0ff */
.L_x_120:
[----:B------:R-:W2:Y:S01]  /*5fd0*/  @!UP2 LDCU.128 UR20, c[0x0][0xb10] ;  /* 0x00016200ff14a7ac */ /* 0x000ea20008000c00 */
[C---:B---3--:R-:W-:Y:S02]  /*5fe0*/  ISETP.NE.U32.AND P1, PT, R4.reuse, RZ, PT ;  /* 0x000000ff0400720c */ /* 0x048fe40003f25070 */
[----:B------:R-:W-:Y:S02]  /*5ff0*/  ISETP.NE.U32.AND P0, PT, R4, RZ, PT ;  /* 0x000000ff0400720c */ /* 0x000fe40003f05070 */
[C---:B------:R-:W-:Y:S02]  /*6000*/  ISETP.NE.AND.EX P1, PT, R5.reuse, RZ, PT, P1 ;  /* 0x000000ff0500720c */ /* 0x040fe40003f25310 */
[----:B------:R-:W-:Y:S01]  /*6010*/  ISETP.NE.AND.EX P0, PT, R5, RZ, PT, P0 ;  /* 0x000000ff0500720c */ /* 0x000fe20003f05300 */
[----:B------:R-:W3:Y:S01]  /*6020*/  @!UP2 LDCU UR5, c[0x0][0xb0c] ;  /* 0x00016180ff05a7ac */ /* 0x000ee20008000800 */
[----:B------:R-:W-:Y:S01]  /*6030*/  SHF.L.U32 R6, R15, 0x1f, RZ ;  /* 0x0000001f0f067819 */ /* 0x000fe200000006ff */
[----:B--2---:R-:W-:Y:S07]  /*6040*/  UIMAD.WIDE.U32 UR8, UR13, UR20, URZ ;  /* 0x000000140d0872a5 */ /* 0x004fee000f8e00ff */
[----:B------:R-:W-:Y:S01]  /*6050*/  @!UP2 UMOV UR4, UR9 ;  /* 0x000000090004ac82 */ /* 0x000fe20008000000 */
[----:B---3--:R-:W-:Y:S02]  /*6060*/  @!UP2 UISETP.NE.AND UP0, UPT, UR5, 0x1, UPT ;  /* 0x000000010500a88c */ /* 0x008fe4000bf05270 */
[----:B------:R-:W-:Y:S02]  /*6070*/  @!UP2 USHF.R.U32.HI UR4, URZ, UR21, UR4 ;  /* 0x00000015ff04a299 */ /* 0x000fe40008011604 */
[----:B------:R-:W-:Y:S02]  /*6080*/  UIMAD.WIDE.U32 UR8, UR7, UR23, URZ ;  /* 0x00000017070872a5 */ /* 0x000fe4000f8e00ff */
[----:B------:R-:W-:Y:S02]  /*6090*/  @!UP2 USEL UR10, UR13, UR4, !UP0 ;  /* 0x000000040d0aa287 */ /* 0x000fe4000c000000 */
[----:B------:R-:W-:Y:S03]  /*60a0*/  @!UP2 UISETP.NE.AND UP0, UPT, UR22, 0x1, UPT ;  /* 0x000000011600a88c */ /* 0x000fe6000bf05270 */
[----:B------:R-:W-:Y:S02]  /*60b0*/  @!UP2 UMOV UR6, UR9 ;  /* 0x000000090006ac82 */ /* 0x000fe40008000000 */
[----:B------:R-:W2:Y:S02]  /*60c0*/  @!UP2 LDCU UR4, c[0x0][0xb20] ;  /* 0x00016400ff04a7ac */ /* 0x000ea40008000800 */
[----:B--2---:R-:W-:Y:S04]  /*60d0*/  @!UP2 USHF.R.U32.HI UR6, URZ, UR4, UR6 ;  /* 0x00000004ff06a299 */ /* 0x004fe80008011606 */
[----:B------:R-:W-:Y:S04]  /*60e0*/  @!UP2 USEL UR6, UR7, UR6, !UP0 ;  /* 0x000000060706a287 */ /* 0x000fe8000c000000 */
[----:B------:R-:W-:Y:S02]  /*60f0*/  @!UP2 UIADD3 UR4, UPT, UPT, -UR10, UR6, URZ ;  /* 0x000000060a04a290 */ /* 0x000fe4000fffe1ff */
[----:B------:R-:W-:Y:S02]  /*6100*/  @!UP2 UIADD3 UR6, UPT, UPT, UR10, -UR6, URZ ;  /* 0x800000060a06a290 */ /* 0x000fe4000fffe0ff */
[----:B------:R-:W-:Y:S02]  /*6110*/  @!UP2 UIMAD UR13, UR4, UR5, UR13 ;  /* 0x00000005040da2a4 */ /* 0x000fe4000f8e020d */
[----:B------:R-:W-:Y:S01]  /*6120*/  @!UP2 UIMAD UR7, UR6, UR22, UR7 ;  /* 0x000000160607a2a4 */ /* 0x000fe2000f8e0207 */
[----:B------:R-:W-:Y:S11]  /*6130*/  BRA.U UP3, `(.L_x_121) ;  /* 0x0000000103107547 */ /* 0x000ff6000b800000 */
[----:B------:R-:W-:Y:S04]  /*6140*/  MOV R7, UR34 ;  /* 0x0000002200077c02 */ /* 0x000fe80008000f00 */
[----:B------:R-:W-:Y:S04]  /*6150*/  SHF.L.U32 R7, R7, 0x1f, RZ ;  /* 0x0000001f07077819 */ /* 0x000fe800000006ff */
[----:B------:R-:W2:Y:S02]  /*6160*/  SYNCS.PHASECHK.TRANS64.TRYWAIT P2, [UR17+0x258], R7 ;  /* 0x00025807ff0075a7 */ /* 0x000ea40008041111 */
[----:B--2---:R-:W-:Y:S05]  /*6170*/  @!P2 BRA `(.L_x_122) ;  /* 0x000000340080a947 */ /* 0x004fea0003800000 */
.L_x_121:
[----:B------:R-:W-:Y:S05]  /*6180*/  @!P1 BRA `(.L_x_123) ;  /* 0x0000000000309947 */ /* 0x000fea0003800000 */
[----:B------:R-:W-:Y:S01]  /*6190*/  ISETP.NE.U32.AND P1, PT, R2, RZ, PT ;  /* 0x000000ff0200720c */ /* 0x000fe20003f25070 */
[----:B------:R-:W2:Y:S01]  /*61a0*/  LDCU.64 UR4, c[0x0][0x358] ;  /* 0x00006b00ff0477ac */ /* 0x000ea20008000a00 */
[----:B------:R-:W-:Y:S02]  /*61b0*/  IMAD.MOV.U32 R80, RZ, RZ, 0x1 ;  /* 0x00000001ff507424 */ /* 0x000fe400078e00ff */
[----:B------:R-:W-:Y:S11]  /*61c0*/  ISETP.NE.AND.EX P1, PT, R3, RZ, PT, P1 ;  /* 0x000000ff0300720c */ /* 0x000ff60003f25310 */
[----:B------:R-:W-:Y:S02]  /*61d0*/  @!UPT UIADD3 URZ, UPT, UPT, URZ, URZ, URZ ;  /* 0x000000fffffff290 */ /* 0x000fe4000fffe0ff */
[----:B------:R-:W3:Y:S01]  /*61e0*/  @P1 LDC.64 R8, c[0x0][0x888] ;  /* 0x00022200ff081b82 */ /* 0x000ee20000000a00 */
[----:B-1----:R-:W-:Y:S04]  /*61f0*/  @P1 IMAD R0, R4, UR36, RZ ;  /* 0x0000002404001c24 */ /* 0x002fe8000f8e02ff */
[----:B---3--:R-:W-:Y:S04]  /*6200*/  @P1 IMAD.WIDE R8, R0, 0x4, R8 ;  /* 0x0000000400081825 */ /* 0x008fe800078e0208 */
[----:B------:R-:W-:Y:S01]  /*6210*/  HFMA2 R0, -RZ, RZ, 0, 5.9604644775390625e-08 ;  /* 0x00000001ff007431 */ /* 0x000fe200000001ff */
[----:B--2--5:R2:W5:Y:S04]  /*6220*/  @P1 LDG.E R39, desc[UR4][R8.64] ;  /* 0x0000000408271981 */ /* 0x024568000c1e1900 */
[----:B------:R-:W-:Y:S01]  /*6230*/  @!P1 PRMT R80, R0, 0x7610, R80 ;  /* 0x0000761000509816 */ /* 0x000fe20000000050 */
[----:B--2---:R-:W3:Y:S06]  /*6240*/  @!P1 LDC R39, c[0x0][0x880] ;  /* 0x00022000ff279b82 */ /* 0x004eec0000000800 */
.L_x_123:
[----:B---3-5:R-:W-:Y:S01]  /*6250*/  @!P0 FSETP.EQ.AND P1, PT, R39, RZ, PT ;  /* 0x000000ff2700820b */ /* 0x028fe20003f22000 */
[----:B------:R-:W-:Y:S01]  /*6260*/  @!UPT UIADD3 URZ, UPT, UPT, URZ, URZ, URZ ;  /* 0x000000fffffff290 */ /* 0x000fe2000fffe0ff */
[----:B------:R-:W-:Y:S11]  /*6270*/  @!P0 BRA `(.L_x_124) ;  /* 0x0000000000188947 */ /* 0x000ff60003800000 */
[----:B------:R-:W-:Y:S02]  /*6280*/  LOP3.LUT P0, RZ, R80, 0xff, RZ, 0xc0, !PT ;  /* 0x000000ff50ff7812 */ /* 0x000fe4000780c0ff */
[----:B------:R-:W-:Y:S04]  /*6290*/  ISETP.NE.U32.AND P1, PT, R2, RZ, PT ;  /* 0x000000ff0200720c */ /* 0x000fe80003f25070 */
[----:B------:R-:W-:Y:S04]  /*62a0*/  ISETP.NE.AND.EX P1, PT, R3, RZ, PT, P1 ;  /* 0x000000ff0300720c */ /* 0x000fe80003f25310 */
[----:B------:R-:W-:Y:S03]  /*62b0*/  PLOP3.LUT P1, PT, P1, PT, PT, 0x8, 0x80 ;  /* 0x000000000080781c */ /* 0x000fe60000f2e170 */
[----:B------:R-:W-:Y:S11]  /*62c0*/  @P0 FSETP.EQ.AND P1, PT, R39, RZ, PT ;  /* 0x000000ff2700020b */ /* 0x000ff60003f22000 */
[----:B------:R-:W-:Y:S02]  /*62d0*/  @!UPT UIADD3 URZ, UPT, UPT, URZ, URZ, URZ ;  /* 0x000000fffffff290 */ /* 0x000fe4000fffe0ff */
.L_x_124:
[----:B------:R-:W2:Y:S01]  /*62e0*/  SYNCS.PHASECHK.TRANS64.TRYWAIT P0, [UR17+0x248], R6 ;  /* 0x00024806ff0075a7 */ /* 0x000ea20008001111 */
[----:B------:R-:W-:Y:S02]  /*62f0*/  ELECT P2, URZ, PT ;  /* 0x0000000000ff782f */ /* 0x000fe40003840000 */
[----:B------:R-:W-:Y:S01]  /*6300*/  IADD3 R14, PT, PT, R14, 0x1, RZ ;  /* 0x000000010e0e7810 */ /* 0x000fe20007ffe0ff */
[----:B--2---:R-:W-:Y:S10]  /*6310*/  @!P0 BRA `(.L_x_125) ;  /* 0x0000003400308947 */ /* 0x004ff40003800000 */
.L_x_243:
[----:B------:R-:W-:Y:S01]  /*6320*/  PLOP3.LUT P1, PT, P1, P2, PT, 0xf2, 0x2f ;  /* 0x00000000002f781c */ /* 0x000fe20000f25e72 */
[----:B------:R-:W-:Y:S01]  /*6330*/  UMOV UR18, 0x0 ;  /* 0x0000000000127882 */ /* 0x000fe20000000000 */
[----:B------:R-:W-:Y:S01]  /*6340*/  UMOV UR19, 0x10000000 ;  /* 0x1000000000137882 */ /* 0x000fe20000000000 */
[----:B------:R-:W-:Y:S01]  /*6350*/  UMOV UR12, UR36 ;  /* 0x00000024000c7c82 */ /* 0x000fe20008000000 */
[----:B------:R-:W-:Y:S01]  /*6360*/  LOP3.LUT R15, R15, 0x1, RZ, 0x3c, !PT ;  /* 0x000000010f0f7812 */ /* 0x000fe200078e3cff */
[----:B------:R-:W-:Y:S01]  /*6370*/  UPLOP3.LUT UP3, UPT, UPT, UPT, UPT, 0x80, 0x8 ;  /* 0x000000000008789c */ /* 0x000fe20003f6f070 */
[----:B------:R-:W-:Y:S07]  /*6380*/  UMOV UR36, UR24 ;  /* 0x0000001800247c82 */ /* 0x000fee0008000000 */
[----:B-1----:R-:W-:Y:S01]  /*6390*/  @!P1 IADD3 R6, P0, PT, R16, 0x580, RZ ;  /* 0x0000058010069810 */ /* 0x002fe20007f1e0ff */
[----:B------:R-:W-:Y:S03]  /*63a0*/  VOTEU.ALL UP0, P1 ;  /* 0x0000000000ff7886 */ /* 0x000fe60000800000 */
[----:B------:R-:W-:Y:S01]  /*63b0*/  @!P1 R2UR UR5, R6 ;  /* 0x00000000060592ca */ /* 0x000fe200000e0000 */
[----:B------:R-:W-:Y:S01]  /*63c0*/  @!P1 IMAD.X R0, RZ, RZ, R17, P0 ;  /* 0x000000ffff009224 */ /* 0x000fe200000e0611 */
[----:B------:R-:W-:Y:S01]  /*63d0*/  @!UP0 USHF.L.U32 UR10, UR45, 0x6, URZ ;  /* 0x000000062d0a8899 */ /* 0x000fe200080006ff */
[----:B------:R-:W-:Y:S01]  /*63e0*/  ISETP.NE.AND P0, PT, R14, 0x2, PT ;  /* 0x000000020e00780c */ /* 0x000fe20003f05270 */
[----:B------:R-:W-:Y:S02]  /*63f0*/  @!UP0 USHF.L.U32 UR11, UR46, 0x6, URZ ;  /* 0x000000062e0b8899 */ /* 0x000fe400080006ff */
[----:B------:R-:W-:Y:S01]  /*6400*/  @!P1 R2UR UR4, R0 ;  /* 0x00000000000492ca */ /* 0x000fe200000e0000 */
[----:B------:R-:W-:Y:S01]  /*6410*/  @!UP0 UIADD3 UR8, UPT, UPT, UR17, 0x400, URZ ;  /* 0x0000040011088890 */ /* 0x000fe2000fffe0ff */
[----:B------:R-:W-:Y:S01]  /*6420*/  SEL R0, RZ, 0x1, P0 ;  /* 0x00000001ff007807 */ /* 0x000fe20000000000 */
[----:B------:R-:W-:Y:S01]  /*6430*/  @!UP0 UIADD3 UR9, UPT, UPT, UR17, 0x240, URZ ;  /* 0x0000024011098890 */ /* 0x000fe2000fffe0ff */
[----:B------:R-:W-:Y:S01]  /*6440*/  SEL R14, R14, RZ, P0 ;  /* 0x000000ff0e0e7207 */ /* 0x000fe20000000000 */
[----:B------:R-:W-:Y:S01]  /*6450*/  VOTEU.ALL UP0, P1 ;  /* 0x0000000000ff7886 */ /* 0x000fe20000800000 */
[----:B------:R-:W-:Y:S01]  /*6460*/  LOP3.LUT R13, R13, R0, RZ, 0x3c, !PT ;  /* 0x000000000d0d7212 */ /* 0x000fe200078e3cff */
[----:B------:R-:W-:Y:S01]  /*6470*/  IMAD.U32 R6, RZ, RZ, UR5 ;  /* 0x00000005ff067e24 */ /* 0x000fe2000f8e00ff */
[----:B------:R-:W-:Y:S02]  /*6480*/  UIADD3 UR45, UPT, UPT, UR7, UR55, URZ ;  /* 0x00000037072d7290 */ /* 0x000fe4000fffe0ff */
[----:B------:R-:W-:Y:S03]  /*6490*/  UIADD3 UR46, UPT, UPT, UR13, UR58, URZ ;  /* 0x0000003a0d2e7290 */ /* 0x000fe6000fffe0ff */
[----:B------:R-:W-:Y:S01]  /*64a0*/  IMAD.U32 R7, RZ, RZ, UR4 ;  /* 0x00000004ff077e24 */ /* 0x000fe2000f8e00ff */
[----:B------:R-:W-:Y:S04]  /*64b0*/  @!P1 R2UR UR4, R6 ;  /* 0x00000000060492ca */ /* 0x000fe800000e0000 */
[----:B------:R-:W-:Y:S11]  /*64c0*/  @!P1 R2UR UR5, R7 ;  /* 0x00000000070592ca */ /* 0x000ff600000e0000 */
[----:B------:R-:W-:Y:S02]  /*64d0*/  @!UPT UIADD3 URZ, UPT, UPT, URZ, URZ, URZ ;  /* 0x000000fffffff290 */ /* 0x000fe4000fffe0ff */
[----:B------:R2:W-:Y:S01]  /*64e0*/  @!UP0 UTMALDG.3D [UR8], [UR4], desc[UR18] ;  /* 0x00001208040085b4 */ /* 0x0005e20008011000 */
[----:B------:R2:W-:Y:S01]  /*64f0*/  @!P1 SYNCS.ARRIVE.TRANS64.RED.A0TR RZ, [UR17+0x240], R12 ;  /* 0x0002400cffff99a7 */ /* 0x0005e20008300411 */
[----:B------:R-:W-:Y:S01]  /*6500*/  SYNCS.ARRIVE.TRANS64.RED.A1T0 RZ, [UR27], RZ ;  /* 0x000000ffffff79a7 */ /* 0x000fe2000810041b */
[----:B------:R-:W-:Y:S05]  /*6510*/  BRA.U UP1, `(.L_x_126) ;  /* 0xfffffff5018c7547 */ /* 0x000fea000b83ffff */
[----:B------:R-:W-:Y:S07]  /*6520*/  MOV R0, UR17 ;  /* 0x0000001100007c02 */ /* 0x000fee0008000f00 */
.L_x_127:
[----:B-1----:R-:W-:-:S04]  /*6530*/  SHF.L.U32 R2, R15, 0x1f, RZ ;  /* 0x0000001f0f027819 */ /* 0x002fc800000006ff */
[----:B------:R1:W3:Y:S03]  /*6540*/  SYNCS.PHASECHK.TRANS64.TRYWAIT P0, [R0+URZ+0x248], R2 ;  /* 0x00024802000075a7 */ /* 0x0002e600080011ff */
[----:B---3--:R-:W-:Y:S05]  /*6550*/  @!P0 NANOSLEEP.SYNCS 0x989680 ;  /* 0x009896800000895d */ /* 0x008fea0003900000 */
[----:B------:R-:W3:Y:S02]  /*6560*/  @!P0 SYNCS.PHASECHK.TRANS64 P0, [R0+URZ+0x248], R2 ;  /* 0x00024802000085a7 */ /* 0x000ee400080010ff */
[----:B--23--:R-:W-:Y:S05]  /*6570*/  @P0 EXIT ;  /* 0x000000000000094d */ /* 0x00cfea0003800000 */
[----:B------:R-:W-:Y:S05]  /*6580*/  BRA `(.L_x_127) ;  /* 0xfffffffc00e87947 */ /* 0x000fea000383ffff */
.L_x_118:
[----:B------:R-:W-:-:S06]  /*6590*/  UISETP.GE.AND UP0, UPT, UR13, 0x4, UPT ;  /* 0x000000040d00788c */ /* 0x000fcc000bf06270 */
[----:B------:R-:W-:-:S13]  /*65a0*/  PLOP3.LUT P0, PT, PT, PT, UP0, 0x80, 0x8 ;  /* 0x000000000008781c */ /* 0x000fda0003f0f008 */
[----:B------:R-:W-:Y:S05]  /*65b0*/  @!P0 EXIT ;  /* 0x000000000000894d */ /* 0x000fea0003800000 */
[----:B------:R-:W1:Y:S08]  /*65c0*/  S2UR UR4, SR_CgaCtaId ;  /* 0x00000000000479c3 */ /* 0x000e700000008800 */
[----:B------:R-:W-:Y:S01]  /*65d0*/  BAR.SYNC.DEFER_BLOCKING 0x6, 0xa0 ;  /* 0x0182800000007b1d */ /* 0x000fe20000010000 */
[----:B------:R-:W-:Y:S01]  /*65e0*/  IMAD.SHL.U32 R6, R69, 0x40, RZ ;  /* 0x0000004045067824 */ /* 0x000fe200078e00ff */
[----:B------:R-:W-:Y:S01]  /*65f0*/  SHF.R.U32.HI R7, RZ, 0x1, R69 ;  /* 0x00000001ff077819 */ /* 0x000fe20000011645 */
[----:B------:R-:W-:Y:S01]  /*6600*/  IMAD.SHL.U32 R3, R81, 0x800, RZ ;  /* 0x0000080051037824 */ /* 0x000fe200078e00ff */
[----:B------:R-:W-:Y:S01]  /*6610*/  CS2R R84, SRZ ;  /* 0x0000000000547805 */ /* 0x000fe2000001ff00 */
[C---:B------:R-:W-:Y:S01]  /*6620*/  IMAD.U32 R37, R69.reuse, 0x10000, RZ ;  /* 0x0001000045257824 */ /* 0x040fe200078e00ff */
[----:B------:R-:W-:Y:S01]  /*6630*/  UMOV UR44, 0x400 ;  /* 0x00000400002c7882 */ /* 0x000fe20000000000 */
[C---:B------:R-:W-:Y:S01]  /*6640*/  LOP3.LUT R2, R6.reuse, 0x180, RZ, 0xc0, !PT ;  /* 0x0000018006027812 */ /* 0x040fe200078ec0ff */
[----:B------:R-:W2:Y:S01]  /*6650*/  LDC.64 R74, c[0x0][0x888] ;  /* 0x00022200ff4a7b82 */ /* 0x000ea20000000a00 */
[----:B------:R-:W-:Y:S01]  /*6660*/  LOP3.LUT R6, R6, 0x640, RZ, 0xc0, !PT ;  /* 0x0000064006067812 */ /* 0x000fe200078ec0ff */
[----:B------:R-:W-:Y:S01]  /*6670*/  IMAD.MOV.U32 R36, RZ, RZ, RZ ;  /* 0x000000ffff247224 */ /* 0x000fe200078e00ff */
[----:B------:R-:W-:Y:S01]  /*6680*/  LOP3.LUT R7, R2, 0x20, R7, 0xf8, !PT ;  /* 0x0000002002077812 */ /* 0x000fe200078ef807 */
[----:B------:R-:W-:Y:S01]  /*6690*/  IMAD.SHL.U32 R2, R69, 0x8, RZ ;  /* 0x0000000845027824 */ /* 0x000fe200078e00ff */
[----:B------:R-:W-:Y:S01]  /*66a0*/  LOP3.LUT R3, R6, 0x800, R3, 0xf8, !PT ;  /* 0x0000080006037812 */ /* 0x000fe200078ef803 */
[----:B------:R-:W-:Y:S01]  /*66b0*/  IMAD.MOV.U32 R86, RZ, RZ, RZ ;  /* 0x000000ffff567224 */ /* 0x000fe200078e00ff */
[----:B------:R-:W3:Y:S01]  /*66c0*/  LDCU UR53, c[0x0][0x370] ;  /* 0x00006e00ff3577ac */ /* 0x000ee20008000800 */
[----:B------:R-:W4:Y:S01]  /*66d0*/  LDC.64 R76, c[0x0][0x890] ;  /* 0x00022400ff4c7b82 */ /* 0x000f220000000a00 */
[----:B------:R-:W-:Y:S01]  /*66e0*/  LOP3.LUT R2, R7, 0x30, R2, 0x78, !PT ;  /* 0x0000003007027812 */ /* 0x000fe200078e7802 */
[----:B------:R-:W-:Y:S01]  /*66f0*/  IMAD.MOV.U32 R83, RZ, RZ, RZ ;  /* 0x000000ffff537224 */ /* 0x000fe200078e00ff */
[----:B------:R-:W2:Y:S02]  /*6700*/  LDCU.64 UR62, c[0x0][0x348] ;  /* 0x00006900ff3e77ac */ /* 0x000ea40008000a00 */
[----:B------:R-:W-:Y:S01]  /*6710*/  LOP3.LUT R79, R3, R2, RZ, 0xfc, !PT ;  /* 0x00000002034f7212 */ /* 0x000fe200078efcff */
[----:B------:R-:W-:Y:S01]  /*6720*/  IMAD.SHL.U32 R3, R81, 0x200000, RZ ;  /* 0x0020000051037824 */ /* 0x000fe200078e00ff */
[----:B-1----:R-:W-:Y:S01]  /*6730*/  ULEA UR44, UR4, UR44, 0x18 ;  /* 0x0000002c042c7291 */ /* 0x002fe2000f8ec0ff */
[----:B------:R-:W1:Y:S01]  /*6740*/  LDC.64 R72, c[0x0][0x8b0] ;  /* 0x00022c00ff487b82 */ /* 0x000e620000000a00 */
[----:B------:R-:W-:Y:S01]  /*6750*/  IMAD.SHL.U32 R2, R69, 0x10, RZ ;  /* 0x0000001045027824 */ /* 0x000fe200078e00ff */
[----:B------:R-:W1:Y:S01]  /*6760*/  LDCU UR41, c[0x0][0xb0c] ;  /* 0x00016180ff2977ac */ /* 0x000e620008000800 */
[----:B------:R-:W-:-:S02]  /*6770*/  LOP3.LUT R3, R3, 0x200000, RZ, 0xc0, !PT ;  /* 0x0020000003037812 */ /* 0x000fc400078ec0ff */
[----:B------:R-:W-:Y:S01]  /*6780*/  VIADD R78, R79, UR44 ;  /* 0x0000002c4f4e7c36 */ /* 0x000fe20008000000 */
[----:B------:R-:W-:Y:S01]  /*6790*/  UIADD3 UR4, UPT, UPT, UR44, 0x1400, URZ ;  /* 0x000014002c047890 */ /* 0x000fe2000fffe0ff */
[----:B------:R-:W-:Y:S01]  /*67a0*/  LOP3.LUT R37, R3, 0x400000, R37, 0xf8, !PT ;  /* 0x0040000003257812 */ /* 0x000fe200078ef825 */
[----:B------:R-:W3:Y:S01]  /*67b0*/  LDS R0, [UR44+0x310] ;  /* 0x0003102cff007984 */ /* 0x000ee20008000800 */
[----:B------:R-:W1:Y:S01]  /*67c0*/  LDC.64 R70, c[0x0][0x8a8] ;  /* 0x00022a00ff467b82 */ /* 0x000e620000000a00 */
[----:B------:R-:W-:Y:S01]  /*67d0*/  LOP3.LUT R2, R2, 0x20, RZ, 0xc0, !PT ;  /* 0x0000002002027812 */ /* 0x000fe200078ec0ff */
[----:B------:R-:W1:Y:S01]  /*67e0*/  LDCU UR61, c[0x0][0xb20] ;  /* 0x00016400ff3d77ac */ /* 0x000e620008000800 */
[----:B------:R-:W-:Y:S02]  /*67f0*/  IMAD.U32 R87, RZ, RZ, UR4 ;  /* 0x00000004ff577e24 */ /* 0x000fe4000f8e00ff */
[----:B------:R-:W-:Y:S01]  /*6800*/  IADD3 R78, PT, PT, -R2, 0x400, R78 ;  /* 0x00000400024e7810 */ /* 0x000fe20007ffe14e */
[----:B------:R-:W1:Y:S01]  /*6810*/  LDCU UR39, c[0x0][0xb30] ;  /* 0x00016600ff2777ac */ /* 0x000e620008000800 */
[----:B------:R-:W1:Y:S01]  /*6820*/  LDCU.64 UR56, c[0x0][0x888] ;  /* 0x00011100ff3877ac */ /* 0x000e620008000a00 */
[----:B------:R-:W1:Y:S01]  /*6830*/  LDCU.64 UR42, c[0x0][0xb28] ;  /* 0x00016500ff2a77ac */ /* 0x000e620008000a00 */
[----:B------:R-:W1:Y:S01]  /*6840*/  LDCU.128 UR48, c[0x0][0xb10] ;  /* 0x00016200ff3077ac */ /* 0x000e620008000c00 */
[----:B------:R-:W1:Y:S01]  /*6850*/  LDCU UR52, c[0x0][0x374] ;  /* 0x00006e80ff3477ac */ /* 0x000e620008000800 */
[----:B------:R-:W-:Y:S01]  /*6860*/  UIADD3 UR59, UPT, UPT, UR44, 0x400, URZ ;  /* 0x000004002c3b7890 */ /* 0x000fe2000fffe0ff */
[----:B--234-:R-:W-:-:S11]  /*6870*/  IMAD.IADD R37, R0, 0x1, R37 ;  /* 0x0000000100257824 */ /* 0x01cfd600078e0225 */
.L_x_145:
[----:B------:R-:W-:Y:S02]  /*6880*/  LEA R3, R83, UR44, 0x3 ;  /* 0x0000002c53037c11 */ /* 0x000fe4000f8e18ff */
[----:B------:R-:W-:Y:S02]  /*6890*/  SHF.L.U32 R0, R85, 0x1f, RZ ;  /* 0x0000001f55007819 */ /* 0x000fe400000006ff */
[----:B-1----:R-:W-:Y:S02]  /*68a0*/  LEA R4, R83, UR44, 0x4 ;  /* 0x0000002c53047c11 */ /* 0x002fe4000f8e20ff */
[----:B------:R-:W2:Y:S02]  /*68b0*/  SYNCS.PHASECHK.TRANS64.TRYWAIT P0, [R3+URZ+0x260], R0 ;  /* 0x00026000030075a7 */ /* 0x000ea400080011ff */
[----:B--2---:R-:W-:Y:S05]  /*68c0*/  @!P0 BRA `(.L_x_128) ;  /* 0x0000002c00dc8947 */ /* 0x004fea0003800000 */
.L_x_244:
[----:B------:R-:W3:Y:S01]  /*68d0*/  LDS.128 R4, [R4+0x2f0] ;  /* 0x0002f00004047984 */ /* 0x000ee20000000c00 */
[----:B------:R-:W-:Y:S01]  /*68e0*/  UISETP.GE.AND UP0, UPT, UR40, 0x1, UPT ;  /* 0x000000012800788c */ /* 0x000fe2000bf06270 */
[----:B------:R-:W-:Y:S01]  /*68f0*/  @!PT LDS RZ, [RZ] ;  /* 0x00000000fffff984 */ /* 0x000fe20000000800 */
[----:B------:R-:W-:Y:S01]  /*6900*/  @!PT LDS RZ, [RZ] ;  /* 0x00000000fffff984 */ /* 0x000fe20000000800 */
[----:B------:R-:W-:Y:S01]  /*6910*/  @!PT LDS RZ, [RZ] ;  /* 0x00000000fffff984 */ /* 0x000fe20000000800 */
[----:B------:R-:W-:Y:S01]  /*6920*/  @!PT LDS RZ, [RZ] ;  /* 0x00000000fffff984 */ /* 0x000fe20000000800 */
[----:B------:R4:W-:Y:S06]  /*6930*/  MEMBAR.ALL.CTA ;  /* 0x0000000000007992 */ /* 0x0009ec0000008000 */
[----:B----4-:R-:W4:Y:S01]  /*6940*/  FENCE.VIEW.ASYNC.S ;  /* 0x00000000000073c6 */ /* 0x010f220000000000 */
[----:B---3--:R-:W-:Y:S11]  /*6950*/  LOP3.LUT P0, RZ, R6, 0x1, RZ, 0xc0, !PT ;  /* 0x0000000106ff7812 */ /* 0x008ff6000780c0ff */
[----:B------:R-:W-:Y:S02]  /*6960*/  @!UPT UIADD3 URZ, UPT, UPT, URZ, URZ, URZ ;  /* 0x000000fffffff290 */ /* 0x000fe4000fffe0ff */
[----:B----4-:R-:W-:Y:S01]  /*6970*/  VOTEU.ANY UP1, P0 ;  /* 0x0000000000ff7886 */ /* 0x010fe20000020100 */
[----:B------:R-:W-:Y:S01]  /*6980*/  PLOP3.LUT P0, PT, PT, PT, UP1, 0x80, 0x8 ;  /* 0x000000000008781c */ /* 0x000fe20003f0f018 */
[----:B------:R-:W-:Y:S11]  /*6990*/  UP2UR UR47, UPR, URZ, 0x2 ;  /* 0x00000002ff2f7883 */ /* 0x000ff60008000000 */
[----:B------:R-:W-:Y:S01]  /*69a0*/  @!UPT UIADD3 URZ, UPT, UPT, URZ, URZ, URZ ;  /* 0x000000fffffff290 */ /* 0x000fe2000fffe0ff */
        /* <DEDUP_REMOVED lines=13> */
[----:B-1----:R-:W-:Y:S02]  /*6a80*/  UIMAD.WIDE.U32 UR4, UR52, UR51, URZ ;  /* 0x00000033340472a5 */ /* 0x002fe4000f8e00ff */
[----:B------:R-:W-:Y:S02]  /*6a90*/  UIMAD.WIDE.U32 UR6, UR53, UR48, URZ ;  /* 0x00000030350672a5 */ /* 0x000fe4000f8e00ff */
[----:B------:R-:W-:Y:S02]  /*6aa0*/  UISETP.NE.AND UP0, UPT, UR50, 0x1, UPT ;  /* 0x000000013200788c */ /* 0x000fe4000bf05270 */
[----:B------:R-:W-:Y:S02]  /*6ab0*/  UIMAD.WIDE.U32 UR8, UR37, UR51, URZ ;  /* 0x00000033250872a5 */ /* 0x000fe4000f8e00ff */
[----:B------:R-:W-:Y:S02]  /*6ac0*/  UIMAD.WIDE.U32 UR10, UR38, UR48, URZ ;  /* 0x00000030260a72a5 */ /* 0x000fe4000f8e00ff */
[----:B------:R-:W-:Y:S02]  /*6ad0*/  UISETP.NE.AND UP1, UPT, UR41, 0x1, UPT ;  /* 0x000000012900788c */ /* 0x000fe4000bf25270 */
[----:B------:R-:W-:Y:S01]  /*6ae0*/  UISETP.NE.AND UP2, UPT, UR40, 0x1, UPT ;  /* 0x000000012800788c */ /* 0x000fe2000bf45270 */
[----:B------:R-:W-:Y:S02]  /*6af0*/  UMOV UR4, UR5 ;  /* 0x0000000500047c82 */ /* 0x000fe40008000000 */
[----:B------:R-:W-:Y:S03]  /*6b00*/  USHF.R.U32.HI UR5, URZ, UR61, UR4 ;  /* 0x0000003dff057299 */ /* 0x000fe60008011604 */
[----:B------:R-:W-:Y:S02]  /*6b10*/  UMOV UR4, UR7 ;  /* 0x0000000700047c82 */ /* 0x000fe40008000000 */
[----:B------:R-:W-:Y:S02]  /*6b20*/  USHF.R.U32.HI UR7, URZ, UR49, UR4 ;  /* 0x00000031ff077299 */ /* 0x000fe40008011604 */
[----:B------:R-:W-:Y:S02]  /*6b30*/  USEL UR4, UR52, UR5, !UP0 ;  /* 0x0000000534047287 */ /* 0x000fe4000c000000 */
[----:B------:R-:W-:Y:S01]  /*6b40*/  USEL UR7, UR53, UR7, !UP1 ;  /* 0x0000000735077287 */ /* 0x000fe2000c800000 */
[----:B------:R-:W-:Y:S01]  /*6b50*/  UMOV UR5, UR9 ;  /* 0x0000000900057c82 */ /* 0x000fe20008000000 */
[----:B------:R-:W-:Y:S02]  /*6b60*/  UIMAD.WIDE.U32 UR8, UR4, UR42, URZ ;  /* 0x0000002a040872a5 */ /* 0x000fe4000f8e00ff */
[----:B------:R-:W-:Y:S03]  /*6b70*/  USHF.R.U32.HI UR6, URZ, UR61, UR5 ;  /* 0x0000003dff067299 */ /* 0x000fe60008011605 */
[----:B------:R-:W-:Y:S01]  /*6b80*/  UMOV UR5, UR11 ;  /* 0x0000000b00057c82 */ /* 0x000fe20008000000 */
[----:B------:R-:W-:Y:S02]  /*6b90*/  UIMAD.WIDE.U32 UR10, UR7, UR42, URZ ;  /* 0x0000002a070a72a5 */ /* 0x000fe4000f8e00ff */
[----:B------:R-:W-:Y:S02]  /*6ba0*/  USHF.R.U32.HI UR12, URZ, UR49, UR5 ;  /* 0x00000031ff0c7299 */ /* 0x000fe40008011605 */
[----:B------:R-:W-:Y:S01]  /*6bb0*/  USEL UR6, UR37, UR6, !UP0 ;  /* 0x0000000625067287 */ /* 0x000fe2000c000000 */
[----:B------:R-:W-:Y:S02]  /*6bc0*/  UMOV UR5, UR9 ;  /* 0x0000000900057c82 */ /* 0x000fe40008000000 */
[----:B------:R-:W-:Y:S01]  /*6bd0*/  UMOV UR10, UR11 ;  /* 0x0000000b000a7c82 */ /* 0x000fe20008000000 */
[----:B------:R-:W-:Y:S02]  /*6be0*/  @UP2 USHF.R.U32.HI UR4, URZ, UR43, UR5 ;  /* 0x0000002bff042299 */ /* 0x000fe40008011605 */
[----:B------:R-:W-:Y:S02]  /*6bf0*/  @UP2 USHF.R.U32.HI UR7, URZ, UR43, UR10 ;  /* 0x0000002bff072299 */ /* 0x000fe4000801160a */
[----:B------:R-:W-:Y:S02]  /*6c00*/  UIMAD UR4, UR40, UR4, URZ ;  /* 0x00000004280472a4 */ /* 0x000fe4000f8e02ff */
[----:B------:R-:W-:Y:S02]  /*6c10*/  UIMAD.WIDE.U32 UR10, UR6, UR42, URZ ;  /* 0x0000002a060a72a5 */ /* 0x000fe4000f8e00ff */
[----:B------:R-:W-:Y:S02]  /*6c20*/  USEL UR5, UR38, UR12, !UP1 ;  /* 0x0000000c26057287 */ /* 0x000fe4000c800000 */
[----:B------:R-:W-:Y:S02]  /*6c30*/  UIMAD UR8, UR40, UR7, URZ ;  /* 0x00000007280872a4 */ /* 0x000fe4000f8e02ff */
[----:B------:R-:W-:Y:S03]  /*6c40*/  UISETP.GE.AND UP0, UPT, UR6, UR4, UPT ;  /* 0x000000040600728c */ /* 0x000fe6000bf06270 */
[----:B------:R-:W-:Y:S01]  /*6c50*/  UMOV UR4, UR11 ;  /* 0x0000000b00047c82 */ /* 0x000fe20008000000 */
[----:B------:R-:W-:Y:S02]  /*6c60*/  UISETP.GE.OR UP0, UPT, UR5, UR8, UP0 ;  /* 0x000000080500728c */ /* 0x000fe40008706670 */
[----:B------:R-:W-:Y:S02]  /*6c70*/  USHF.R.U32.HI UR4, URZ, UR43, UR4 ;  /* 0x0000002bff047299 */ /* 0x000fe40008011604 */
[----:B------:R-:W-:Y:S02]  /*6c80*/  UIMAD.WIDE.U32 UR8, UR5, UR42, URZ ;  /* 0x0000002a050872a5 */ /* 0x000fe4000f8e00ff */
[----:B------:R-:W-:Y:S02]  /*6c90*/  USEL UR11, UR6, UR4, !UP2 ;  /* 0x00000004060b7287 */ /* 0x000fe4000d000000 */
[----:B------:R-:W-:Y:S02]  /*6ca0*/  UIADD3 UR8, UPT, UPT, -UR5, URZ, URZ ;  /* 0x000000ff05087290 */ /* 0x000fe4000fffe1ff */
[----:B------:R-:W-:Y:S01]  /*6cb0*/  UIADD3 UR10, UPT, UPT, -UR11, URZ, URZ ;  /* 0x000000ff0b0a7290 */ /* 0x000fe2000fffe1ff */
[----:B------:R-:W-:Y:S01]  /*6cc0*/  @!UP0 UMOV UR4, UR9 ;  /* 0x0000000900048c82 */ /* 0x000fe20008000000 */
[----:B------:R-:W-:Y:S02]  /*6cd0*/  UIADD3 UR9, UPT, UPT, -UR6, URZ, URZ ;  /* 0x000000ff06097290 */ /* 0x000fe4000fffe1ff */
[----:B------:R-:W-:Y:S02]  /*6ce0*/  @!UP0 USHF.R.U32.HI UR4, URZ, UR43, UR4 ;  /* 0x0000002bff048299 */ /* 0x000fe40008011604 */
[----:B------:R-:W-:Y:S02]  /*6cf0*/  UIMAD UR10, UR40, UR10, UR6 ;  /* 0x0000000a280a72a4 */ /* 0x000fe4000f8e0206 */
[----:B------:R-:W-:Y:S04]  /*6d00*/  @!UP0 USEL UR4, UR5, UR4, !UP2 ;  /* 0x0000000405048287 */ /* 0x000fe8000d000000 */
[----:B------:R-:W-:Y:S02]  /*6d10*/  @!UP0 UIMAD UR10, UR7, UR10, UR4 ;  /* 0x0000000a070a82a4 */ /* 0x000fe4000f8e0204 */
[----:B------:R-:W-:Y:S02]  /*6d20*/  @!UP0 UIADD3 UR11, UPT, UPT, UR11, -UR4, URZ ;  /* 0x800000040b0b8290 */ /* 0x000fe4000fffe0ff */
[----:B------:R-:W-:Y:S02]  /*6d30*/  UIMAD UR7, UR41, UR8, UR38 ;  /* 0x00000008290772a4 */ /* 0x000fe4000f8e0226 */
[----:B------:R-:W-:Y:S02]  /*6d40*/  @!UP0 UIMAD UR6, UR11, UR40, UR5 ;  /* 0x000000280b0682a4 */ /* 0x000fe4000f8e0205 */
[----:B------:R-:W-:Y:S01]  /*6d50*/  UIMAD UR4, UR50, UR9, UR37 ;  /* 0x00000009320472a4 */ /* 0x000fe2000f8e0225 */
[----:B------:R-:W-:Y:S02]  /*6d60*/  @!UP0 UMOV UR5, UR10 ;  /* 0x0000000a00058c82 */ /* 0x000fe40008000000 */
[----:B------:R-:W-:Y:S02]  /*6d70*/  UIMAD UR38, UR5, UR41, UR7 ;  /* 0x00000029052672a4 */ /* 0x000fe4000f8e0207 */
[----:B------:R-:W-:Y:S11]  /*6d80*/  UIMAD UR37, UR6, UR50, UR4 ;  /* 0x00000032062572a4 */ /* 0x000ff6000f8e0204 */
[----:B------:R-:W-:Y:S01]  /*6d90*/  @!UPT UIADD3 URZ, UPT, UPT, URZ, URZ, URZ ;  /* 0x000000fffffff290 */ /* 0x000fe2000fffe0ff */
.L_x_129:
[----:B-1----:R-:W-:Y:S01]  /*6da0*/  UISETP.NE.AND UP0, UPT, UR39, 0x1, UPT ;  /* 0x000000012700788c */ /* 0x002fe2000bf05270 */
[----:B------:R-:W-:Y:S10]  /*6db0*/  IADD3 R83, PT, PT, R83, 0x1, RZ ;  /* 0x0000000153537810 */ /* 0x000ff40007ffe0ff */
[----:B------:R-:W1:Y:S01]  /*6dc0*/  @!UP0 LDCU.128 UR12, c[0x0][0xb10] ;  /* 0x00016200ff0c87ac */ /* 0x000e620008000c00 */
[----:B------:R-:W3:Y:S01]  /*6dd0*/  @!UP0 LDCU UR5, c[0x0][0xb0c] ;  /* 0x00016180ff0587ac */ /* 0x000ee20008000800 */
[----:B------:R-:W4:Y:S01]  /*6de0*/  @!UP0 LDCU UR10, c[0x0][0xb20] ;  /* 0x00016400ff0a87ac */ /* 0x000f220008000800 */
[----:B-1----:R-:W-:Y:S02]  /*6df0*/  UIMAD.WIDE.U32 UR8, UR38, UR12, URZ ;  /* 0x0000000c260872a5 */ /* 0x002fe4000f8e00ff */
[----:B------:R-:W-:Y:S02]  /*6e00*/  UIMAD.WIDE.U32 UR6, UR37, UR15, URZ ;  /* 0x0000000f250672a5 */ /* 0x000fe4000f8e00ff */
[----:B------:R-:W-:Y:S03]  /*6e10*/  @!UP0 UISETP.NE.AND UP1, UPT, UR14, 0x1, UPT ;  /* 0x000000010e00888c */ /* 0x000fe6000bf25270 */
[----:B------:R-:W-:Y:S01]  /*6e20*/  @!UP0 UMOV UR4, UR9 ;  /* 0x0000000900048c82 */ /* 0x000fe20008000000 */
[----:B---3--:R-:W-:Y:S02]  /*6e30*/  @!UP0 UISETP.NE.AND UP2, UPT, UR5, 0x1, UPT ;  /* 0x000000010500888c */ /* 0x008fe4000bf45270 */
[----:B------:R-:W-:Y:S01]  /*6e40*/  @!UP0 USHF.R.U32.HI UR4, URZ, UR13, UR4 ;  /* 0x0000000dff048299 */ /* 0x000fe20008011604 */
[----:B------:R-:W-:Y:S02]  /*6e50*/  @!UP0 UMOV UR6, UR7 ;  /* 0x0000000700068c82 */ /* 0x000fe40008000000 */
[----:B----4-:R-:W-:Y:S02]  /*6e60*/  @!UP0 USHF.R.U32.HI UR6, URZ, UR10, UR6 ;  /* 0x0000000aff068299 */ /* 0x010fe40008011606 */
[----:B------:R-:W-:Y:S02]  /*6e70*/  @!UP0 USEL UR7, UR38, UR4, !UP2 ;  /* 0x0000000426078287 */ /* 0x000fe4000d000000 */
[----:B------:R-:W-:Y:S04]  /*6e80*/  @!UP0 USEL UR6, UR37, UR6, !UP1 ;  /* 0x0000000625068287 */ /* 0x000fe8000c800000 */
[----:B------:R-:W-:Y:S02]  /*6e90*/  @!UP0 UIADD3 UR4, UPT, UPT, -UR7, UR6, URZ ;  /* 0x0000000607048290 */ /* 0x000fe4000fffe1ff */
[----:B------:R-:W-:Y:S02]  /*6ea0*/  @!UP0 UIADD3 UR6, UPT, UPT, UR7, -UR6, URZ ;  /* 0x8000000607068290 */ /* 0x000fe4000fffe0ff */
[----:B------:R-:W-:Y:S02]  /*6eb0*/  @!UP0 UIMAD UR38, UR4, UR5, UR38 ;  /* 0x00000005042682a4 */ /* 0x000fe4000f8e0226 */
[----:B------:R-:W-:Y:S02]  /*6ec0*/  @!UP0 UIMAD UR37, UR6, UR14, UR37 ;  /* 0x0000000e062582a4 */ /* 0x000fe4000f8e0225 */
[----:B------:R-:W-:Y:S09]  /*6ed0*/  ULOP3.LUT UP0, URZ, UR59, 0x1b0, URZ, 0xc0, !UPT ;  /* 0x000001b03bff7892 */ /* 0x000ff2000f80c0ff */
[----:B------:R-:W-:Y:S05]  /*6ee0*/  BRA.U !UP0, `(.L_x_130) ;  /* 0x0000000108407547 */ /* 0x000fea000b800000 */
[----:B------:R-:W1:Y:S01]  /*6ef0*/  LDCU.64 UR8, c[0x4][0x80] ;  /* 0x01001000ff0877ac */ /* 0x000e620008000a00 */
[----:B------:R-:W-:Y:S01]  /*6f00*/  MOV R3, 0x0 ;  /* 0x0000000000037802 */ /* 0x000fe20000000f00 */
[----:B------:R-:W-:Y:S02]  /*6f10*/  HFMA2 R12, -RZ, RZ, 0, 5.9604644775390625e-08 ;  /* 0x00000001ff0c7431 */ /* 0x000fe400000001ff */
[----:B------:R-:W-:Y:S02]  /*6f20*/  IMAD.MOV.U32 R8, RZ, RZ, 0x70 ;  /* 0x00000070ff087424 */ /* 0x000fe400078e00ff */
[----:B------:R-:W-:Y:S01]  /*6f30*/  IMAD.MOV.U32 R13, RZ, RZ, RZ ;  /* 0x000000ffff0d7224 */ /* 0x000fe200078e00ff */
[----:B------:R-:W3:Y:S01]  /*6f40*/  LDCU.64 UR6, c[0x4][0x88] ;  /* 0x01001100ff0677ac */ /* 0x000ee20008000a00 */
[----:B------:R-:W4:Y:S01]  /*6f50*/  LDC.64 R2, c[0x4][R3] ;  /* 0x0100000003027b82 */ /* 0x000f220000000a00 */
[----:B------:R-:W2:Y:S01]  /*6f60*/  LDCU.64 UR4, c[0x4][0x8] ;  /* 0x01000100ff0477ac */ /* 0x000ea20008000a00 */
[----:B-1----:R-:W-:Y:S01]  /*6f70*/  MOV R5, UR9 ;  /* 0x0000000900057c02 */ /* 0x002fe20008000f00 */
[----:B------:R-:W-:Y:S01]  /*6f80*/  IMAD.U32 R4, RZ, RZ, UR8 ;  /* 0x00000008ff047e24 */ /* 0x000fe2000f8e00ff */
[----:B---3--:R-:W-:Y:S01]  /*6f90*/  MOV R7, UR7 ;  /* 0x0000000700077c02 */ /* 0x008fe20008000f00 */
[----:B------:R-:W-:Y:S01]  /*6fa0*/  IMAD.U32 R6, RZ, RZ, UR6 ;  /* 0x00000006ff067e24 */ /* 0x000fe2000f8e00ff */
[----:B--2---:R-:W-:Y:S01]  /*6fb0*/  MOV R11, UR5 ;  /* 0x00000005000b7c02 */ /* 0x004fe20008000f00 */
[----:B------:R-:W-:Y:S02]  /*6fc0*/  IMAD.U32 R10, RZ, RZ, UR4 ;  /* 0x00000004ff0a7e24 */ /* 0x000fe4000f8e00ff */
[----:B------:R-:W-:Y:S07]  /*6fd0*/  LEPC R20, `(.L_x_130) ;  /* 0x000000001014794e */ /* 0x000fee0000000000 */
[----:B----45:R-:W-:Y:S05]  /*6fe0*/  CALL.ABS.NOINC R2 ;  /* 0x0000000002007343 */ /* 0x030fea0003c00000 */
.L_x_130:
[----:B------:R-:W-:Y:S01]  /*6ff0*/  LOP3.LUT P0, RZ, R87, 0x1b0, RZ, 0xc0, !PT ;  /* 0x000001b057ff7812 */ /* 0x000fe2000780c0ff */
[----:B------:R-:W-:Y:S11]  /*7000*/  BSSY.RECONVERGENT B6, `(.L_x_131) ;  /* 0x0000013000067945 */ /* 0x000ff60003800200 */
[----:B------:R-:W-:Y:S01]  /*7010*/  @!UPT UIADD3 URZ, UPT, UPT, URZ, URZ, URZ ;  /* 0x000000fffffff290 */ /* 0x000fe2000fffe0ff */
[----:B------:R-:W-:Y:S05]  /*7020*/  @!P0 BRA `(.L_x_132) ;  /* 0x0000000000408947 */ /* 0x000fea0003800000 */
        /* <DEDUP_REMOVED lines=16> */
.L_x_132:
[----:B------:R-:W-:Y:S05]  /*7130*/  BSYNC.RECONVERGENT B6 ;  /* 0x0000000000067941 */ /* 0x000fea0003800200 */
.L_x_131:
[----:B------:R-:W-:Y:S01]  /*7140*/  ISETP.NE.U32.AND P3, PT, R76, RZ, PT ;  /* 0x000000ff4c00720c */ /* 0x000fe20003f65070 */
[----:B------:R-:W-:Y:S01]  /*7150*/  UISETP.NE.AND UP1, UPT, UR60, URZ, UPT ;  /* 0x000000ff3c00728c */ /* 0x000fe2000bf25270 */
[----:B------:R-:W-:Y:S02]  /*7160*/  ISETP.NE.U32.AND P4, PT, R72, RZ, PT ;  /* 0x000000ff4800720c */ /* 0x000fe40003f85070 */
[----:B------:R-:W-:Y:S02]  /*7170*/  ISETP.NE.AND.EX P3, PT, R77, RZ, PT, P3 ;  /* 0x000000ff4d00720c */ /* 0x000fe40003f65330 */
[----:B------:R-:W-:Y:S02]  /*7180*/  PLOP3.LUT P1, PT, PT, PT, PT, 0x8, 0x80 ;  /* 0x000000000080781c */ /* 0x000fe40003f2e170 */
[----:B------:R-:W-:Y:S02]  /*7190*/  PLOP3.LUT P0, PT, PT, PT, UP1, 0x80, 0x8 ;  /* 0x000000000008781c */ /* 0x000fe40003f0f018 */
[----:B------:R-:W-:Y:S02]  /*71a0*/  ISETP.NE.AND.EX P4, PT, R73, RZ, PT, P4 ;  /* 0x000000ff4900720c */ /* 0x000fe40003f85340 */
[----:B------:R-:W1:Y:S09]  /*71b0*/  @UP1 LDCU.64 UR4, c[0x0][0x888] ;  /* 0x00011100ff0417ac */ /* 0x000e720008000a00 */
[----:B------:R-:W-:Y:S01]  /*71c0*/  @P0 PLOP3.LUT P1, PT, P3, PT, PT, 0x80, 0x8 ;  /* 0x000000000008081c */ /* 0x000fe20001f2f070 */
[----:B-1----:R-:W-:Y:S04]  /*71d0*/  @UP1 UISETP.NE.U32.AND UP0, UPT, UR4, URZ, UPT ;  /* 0x000000ff0400128c */ /* 0x002fe8000bf05070 */
[----:B------:R-:W-:Y:S04]  /*71e0*/  @UP1 UISETP.NE.AND.EX UP0, UPT, UR5, URZ, UPT, UP0 ;  /* 0x000000ff0500128c */ /* 0x000fe8000bf05300 */
[----:B------:R-:W-:Y:S01]  /*71f0*/  @UP1 USEL UR4, URZ, 0xffffffff, UP0 ;  /* 0xffffffffff041887 */ /* 0x000fe20008000000 */
[----:B------:R-:W-:Y:S11]  /*7200*/  @!P3 BRA `(.L_x_133) ;  /* 0x000000000030b947 */ /* 0x000ff60003800000 */
[----:B------:R-:W-:Y:S01]  /*7210*/  ISETP.NE.U32.AND P2, PT, R74, RZ, PT ;  /* 0x000000ff4a00720c */ /* 0x000fe20003f45070 */
[----:B------:R-:W1:Y:S01]  /*7220*/  LDCU.64 UR6, c[0x0][0x358] ;  /* 0x00006b00ff0677ac */ /* 0x000e620008000a00 */
[----:B------:R-:W-:Y:S02]  /*7230*/  IMAD.MOV.U32 R80, RZ, RZ, 0x1 ;  /* 0x00000001ff507424 */ /* 0x000fe400078e00ff */
[----:B------:R-:W-:Y:S11]  /*7240*/  ISETP.NE.AND.EX P2, PT, R75, RZ, PT, P2 ;  /* 0x000000ff4b00720c */ /* 0x000ff60003f45320 */
[----:B------:R-:W-:Y:S02]  /*7250*/  @!UPT UIADD3 URZ, UPT, UPT, URZ, URZ, URZ ;  /* 0x000000fffffff290 */ /* 0x000fe4000fffe0ff */
[----:B------:R-:W3:Y:S01]  /*7260*/  @P2 LDC.64 R2, c[0x0][0x888] ;  /* 0x00022200ff022b82 */ /* 0x000ee20000000a00 */
[----:B--2---:R-:W-:Y:S04]  /*7270*/  @P2 IMAD R0, R76, UR36, RZ ;  /* 0x000000244c002c24 */ /* 0x004fe8000f8e02ff */
[----:B---3--:R-:W-:Y:S04]  /*7280*/  @P2 IMAD.WIDE R2, R0, 0x4, R2 ;  /* 0x0000000400022825 */ /* 0x008fe800078e0202 */
[----:B------:R-:W-:Y:S01]  /*7290*/  HFMA2 R0, -RZ, RZ, 0, 5.9604644775390625e-08 ;  /* 0x00000001ff007431 */ /* 0x000fe200000001ff */
[----:B-1---5:R1:W5:Y:S04]  /*72a0*/  @P2 LDG.E R39, desc[UR6][R2.64] ;  /* 0x0000000602272981 */ /* 0x022368000c1e1900 */
[----:B------:R-:W-:Y:S01]  /*72b0*/  @!P2 PRMT R80, R0, 0x7610, R80 ;  /* 0x000076100050a816 */ /* 0x000fe20000000050 */
[----:B-1----:R-:W3:Y:S06]  /*72c0*/  @!P2 LDC R39, c[0x0][0x880] ;  /* 0x00022000ff27ab82 */ /* 0x002eec0000000800 */
.L_x_133:
[----:B------:R-:W-:Y:S05]  /*72d0*/  @!P4 BRA `(.L_x_134) ;  /* 0x000000000024c947 */ /* 0x000fea0003800000 */
[----:B------:R-:W-:Y:S01]  /*72e0*/  ISETP.NE.U32.AND P2, PT, R70, RZ, PT ;  /* 0x000000ff4600720c */ /* 0x000fe20003f45070 */
[----:B------:R-:W1:Y:S03]  /*72f0*/  LDCU.64 UR6, c[0x0][0x358] ;  /* 0x00006b00ff0677ac */ /* 0x000e660008000a00 */
[----:B------:R-:W-:Y:S11]  /*7300*/  ISETP.NE.AND.EX P2, PT, R71, RZ, PT, P2 ;  /* 0x000000ff4700720c */ /* 0x000ff60003f45320 */
[----:B------:R-:W-:Y:S02]  /*7310*/  @!UPT UIADD3 URZ, UPT, UPT, URZ, URZ, URZ ;  /* 0x000000fffffff290 */ /* 0x000fe4000fffe0ff */
[----:B------:R-:W4:Y:S01]  /*7320*/  @P2 LDC.64 R2, c[0x0][0x8a8] ;  /* 0x00022a00ff022b82 */ /* 0x000f220000000a00 */
[----:B--2---:R-:W-:Y:S04]  /*7330*/  @P2 IMAD R0, R72, UR36, RZ ;  /* 0x0000002448002c24 */ /* 0x004fe8000f8e02ff */
[----:B----4-:R-:W-:Y:S05]  /*7340*/  @P2 IMAD.WIDE R2, R0, 0x4, R2 ;  /* 0x0000000400022825 */ /* 0x010fea00078e0202 */
[----:B-1---5:R1:W5:Y:S02]  /*7350*/  @P2 LDG.E R38, desc[UR6][R2.64] ;  /* 0x0000000602262981 */ /* 0x022364000c1e1900 */
[----:B-1----:R-:W4:Y:S02]  /*7360*/  @!P2 LDC R38, c[0x0][0x8a0] ;  /* 0x00022800ff26ab82 */ /* 0x002f240000000800 */
.L_x_134:
[----:B---3-5:R-:W-:Y:S01]  /*7370*/  @P0 FSETP.NEU.AND P4, PT, R39, RZ, PT ;  /* 0x000000ff2700020b */ /* 0x028fe20003f8d000 */
[----:B--2---:R-:W-:Y:S01]  /*7380*/  IMAD.U32 R0, RZ, RZ, UR4 ;  /* 0x00000004ff007e24 */ /* 0x004fe2000f8e00ff */
[----:B------:R-:W-:Y:S01]  /*7390*/  @P0 LOP3.LUT P2, RZ, R80, 0xff, RZ, 0xc0, !PT ;  /* 0x000000ff50ff0812 */ /* 0x000fe2000784c0ff */
[----:B------:R-:W-:Y:S01]  /*73a0*/  BSSY B1, `(.L_x_135) ;  /* 0x0000035000017945 */ /* 0x000fe20003800000 */
[----:B------:R-:W-:Y:S02]  /*73b0*/  @P0 SEL R2, RZ, 0xffffffff, P4 ;  /* 0xffffffffff020807 */ /* 0x000fe40002000000 */
[----:B------:R-:W-:Y:S02]  /*73c0*/  CS2R R18, SRZ ;  /* 0x0000000000127805 */ /* 0x000fe4000001ff00 */
[----:B------:R-:W-:Y:S02]  /*73d0*/  LEA R82, R36, UR44, 0x3 ;  /* 0x0000002c24527c11 */ /* 0x000fe4000f8e18ff */
[----:B------:R-:W-:Y:S02]  /*73e0*/  CS2R R16, SRZ ;  /* 0x0000000000107805 */ /* 0x000fe4000001ff00 */
[----:B------:R-:W-:Y:S02]  /*73f0*/  @P1 SEL R2, R0, R2, !P2 ;  /* 0x0000000200021207 */ /* 0x000fe40005000000 */
[----:B------:R-:W-:Y:S02]  /*7400*/  CS2R R26, SRZ ;  /* 0x00000000001a7805 */ /* 0x000fe4000001ff00 */
[----:B------:R-:W-:Y:S02]  /*7410*/  SHF.L.U32 R4, R86, 0x1f, RZ ;  /* 0x0000001f56047819 */ /* 0x000fe400000006ff */
[----:B------:R-:W-:Y:S02]  /*7420*/  CS2R R24, SRZ ;  /* 0x0000000000187805 */ /* 0x000fe4000001ff00 */
[----:B------:R-:W-:Y:S02]  /*7430*/  @P0 LOP3.LUT R2, R2, 0x1, RZ, 0xc0, !PT ;  /* 0x0000000102020812 */ /* 0x000fe400078ec0ff */
[----:B------:R-:W-:Y:S02]  /*7440*/  PLOP3.LUT P5, PT, PT, PT, PT, 0x8, 0x80 ;  /* 0x000000000080781c */ /* 0x000fe40003fae170 */
[----:B------:R-:W-:Y:S01]  /*7450*/  ISETP.NE.U32.OR P1, PT, R2, 0x1, !P0 ;  /* 0x000000010200780c */ /* 0x000fe20004725470 */
[----:B------:R-:W-:Y:S11]  /*7460*/  IMAD R2, R36, 0x20, R37 ;  /* 0x0000002024027824 */ /* 0x000ff600078e0225 */
[----:B------:R-:W-:Y:S01]  /*7470*/  @!UPT UIADD3 URZ, UPT, UPT, URZ, URZ, URZ ;  /* 0x000000fffffff290 */ /* 0x000fe2000fffe0ff */
[----:B------:R-:W-:Y:S04]  /*7480*/  @P1 SHF.L.U32 R0, R84, 0x1f, RZ ;  /* 0x0000001f54001819 */ /* 0x000fe800000006ff */
[----:B------:R-:W1:Y:S01]  /*7490*/  @P1 SYNCS.PHASECHK.TRANS64.TRYWAIT P0, [UR44+0x240], R0 ;  /* 0x00024000ff0015a7 */ /* 0x000e62000800112c */
[----:B------:R2:W3:Y:S01]  /*74a0*/  SYNCS.PHASECHK.TRANS64.TRYWAIT P4, [R82+URZ+0x280], R4 ;  /* 0x00028004520075a7 */ /* 0x0004e200080811ff */
[----:B-1----:R-:W-:Y:S01]  /*74b0*/  @P1 PLOP3.LUT P5, PT, P0, PT, PT, 0x8, 0x80 ;  /* 0x000000000080181c */ /* 0x002fe200007ae170 */
[----:B------:R-:W-:Y:S01]  /*74c0*/  @!UPT UIADD3 URZ, UPT, UPT, URZ, URZ, URZ ;  /* 0x000000fffffff290 */ /* 0x000fe2000fffe0ff */
[----:B--23--:R-:W-:Y:S11]  /*74d0*/  @!P1 BRA `(.L_x_136) ;  /* 0x0000000000849947 */ /* 0x00cff60003800000 */
[----:B------:R-:W-:Y:S01]  /*74e0*/  ISETP.NE.U32.AND P0, PT, RZ, UR56, PT ;  /* 0x00000038ff007c0c */ /* 0x000fe2000bf05070 */
[----:B------:R-:W-:Y:S01]  /*74f0*/  BSSY B0, `(.L_x_137) ;  /* 0x0000012000007945 */ /* 0x000fe20003800000 */
[----:B------:R-:W-:Y:S02]  /*7500*/  FSETP.NEU.AND P2, PT, R39, RZ, PT ;  /* 0x000000ff2700720b */ /* 0x000fe40003f4d000 */
[----:B------:R-:W-:Y:S02]  /*7510*/  CS2R R26, SRZ ;  /* 0x00000000001a7805 */ /* 0x000fe4000001ff00 */
[----:B------:R-:W-:Y:S02]  /*7520*/  ISETP.NE.AND.EX P0, PT, RZ, UR57, PT, P0 ;  /* 0x00000039ff007c0c */ /* 0x000fe4000bf05300 */
[----:B------:R-:W-:Y:S02]  /*7530*/  CS2R R24, SRZ ;  /* 0x0000000000187805 */ /* 0x000fe4000001ff00 */
[----:B------:R-:W-:Y:S02]  /*7540*/  LOP3.LUT P1, RZ, R80, 0xff, RZ, 0xc0, !PT ;  /* 0x000000ff50ff7812 */ /* 0x000fe4000782c0ff */
[----:B------:R-:W-:Y:S02]  /*7550*/  CS2R R18, SRZ ;  /* 0x0000000000127805 */ /* 0x000fe4000001ff00 */
[----:B------:R-:W-:Y:S02]  /*7560*/  SEL R0, RZ, 0xffffffff, P2 ;  /* 0xffffffffff007807 */ /* 0x000fe40001000000 */
[----:B------:R-:W-:Y:S02]  /*7570*/  CS2R R16, SRZ ;  /* 0x0000000000107805 */ /* 0x000fe4000001ff00 */
[----:B------:R-:W-:Y:S04]  /*7580*/  SEL R3, RZ, 0xffffffff, P0 ;  /* 0xffffffffff037807 */ /* 0x000fe80000000000 */
[----:B------:R-:W-:Y:S04]  /*7590*/  @P3 SEL R0, R3, R0, !P1 ;  /* 0x0000000003003207 */ /* 0x000fe80004800000 */
[----:B------:R-:W-:Y:S04]  /*75a0*/  LOP3.LUT R0, R0, 0x1, RZ, 0xc0, !PT ;  /* 0x0000000100007812 */ /* 0x000fe800078ec0ff */
[----:B------:R-:W-:Y:S01]  /*75b0*/  ISETP.NE.U32.AND P0, PT, R0, 0x1, PT ;  /* 0x000000010000780c */ /* 0x000fe20003f05070 */
[----:B------:R-:W-:Y:S01]  /*75c0*/  @!UPT UIADD3 URZ, UPT, UPT, URZ, URZ, URZ ;  /* 0x000000fffffff290 */ /* 0x000fe2000fffe0ff */
[----:B------:R-:W-:Y:S11]  /*75d0*/  @!P5 BRA `(.L_x_138) ;  /* 0x00000000000cd947 */ /* 0x000ff60003800000 */
[----:B------:R-:W-:Y:S04]  /*75e0*/  SHF.L.U32 R3, R84, 0x1f, RZ ;  /* 0x0000001f54037819 */ /* 0x000fe800000006ff */
[----:B------:R-:W1:Y:S02]  /*75f0*/  SYNCS.PHASECHK.TRANS64.TRYWAIT P1, [UR44+0x240], R3 ;  /* 0x00024003ff0075a7 */ /* 0x000e64000802112c */
[----:B-1----:R-:W-:Y:S05]  /*7600*/  @!P1 BRA `(.L_x_139) ;  /* 0x0000002000a09947 */ /* 0x002fea0003800000 */
.L_x_138:
[----:B------:R-:W-:Y:S05]  /*7610*/  BSYNC B0 ;  /* 0x0000000000007941 */ /* 0x000fea0003800000 */
.L_x_137:
[----:B------:R-:W2:Y:S01]  /*7620*/  S2UR UR5, SR_CgaCtaId ;  /* 0x00000000000579c3 */ /* 0x000ea20000008800 */
[----:B------:R3:W1:Y:S01]  /*7630*/  @P0 LDS.128 R24, [R79+UR44+0x400] ;  /* 0x0004002c4f180984 */ /* 0x0006620008000c00 */
[----:B------:R-:W-:Y:S01]  /*7640*/  UIADD3 UR4, UPT, UPT, UR44, 0x248, URZ ;  /* 0x000002482c047890 */ /* 0x000fe2000fffe0ff */
[----:B------:R-:W-:Y:S02]  /*7650*/  LOP3.LUT R84, R84, 0x1, RZ, 0x3c, !PT ;  /* 0x0000000154547812 */ /* 0x000fe400078e3cff */
[----:B------:R3:W1:Y:S01]  /*7660*/  @P0 LDS.128 R16, [R78+0x10] ;  /* 0x000010004e100984 */ /* 0x0006620000000c00 */
[----:B------:R-:W-:Y:S01]  /*7670*/  @!PT LDS RZ, [RZ] ;  /* 0x00000000fffff984 */ /* 0x000fe20000000800 */
[----:B------:R-:W-:Y:S01]  /*7680*/  @!PT LDS RZ, [RZ] ;  /* 0x00000000fffff984 */ /* 0x000fe20000000800 */
[----:B------:R-:W-:Y:S01]  /*7690*/  @!PT LDS RZ, [RZ] ;  /* 0x00000000fffff984 */ /* 0x000fe20000000800 */
[----:B------:R-:W-:Y:S01]  /*76a0*/  @!PT LDS RZ, [RZ] ;  /* 0x00000000fffff984 */ /* 0x000fe20000000800 */
[----:B------:R5:W-:Y:S06]  /*76b0*/  MEMBAR.ALL.CTA ;  /* 0x0000000000007992 */ /* 0x000bec0000008000 */
[----:B-----5:R-:W5:Y:S01]  /*76c0*/  FENCE.VIEW.ASYNC.S ;  /* 0x00000000000073c6 */ /* 0x020f620000000000 */
[----:B--2---:R-:W-:Y:S09]  /*76d0*/  UPRMT UR4, UR5, 0x654, UR4 ;  /* 0x0000065405047896 */ /* 0x004ff20008000004 */
[----:B---3-5:R-:W-:Y:S03]  /*76e0*/  SYNCS.ARRIVE.TRANS64.RED.A1T0 RZ, [UR4], RZ ;  /* 0x000000ffffff79a7 */ /* 0x028fe60008100404 */
.L_x_136:
[----:B------:R-:W-:Y:S05]  /*76f0*/  BSYNC B1 ;  /* 0x0000000000017941 */ /* 0x000fea0003800000 */
.L_x_135:
[----:B-1----:R-:W-:Y:S04]  /*7700*/  SHF.R.U32.HI R0, RZ, 0x15, R2 ;  /* 0x00000015ff007819 */ /* 0x002fe80000011602 */
[----:B------:R-:W-:Y:S01]  /*7710*/  LOP3.LUT P0, RZ, R0, 0x3, R81, 0x48, !PT ;  /* 0x0000000300ff7812 */ /* 0x000fe20007804851 */
[----:B------:R-:W-:Y:S01]  /*7720*/  @!UPT UIADD3 URZ, UPT, UPT, URZ, URZ, URZ ;  /* 0x000000fffffff290 */ /* 0x000fe2000fffe0ff */
[----:B------:R-:W-:Y:S11]  /*7730*/  @P4 BRA `(.L_x_140) ;  /* 0x0000000000084947 */ /* 0x000ff60003800000 */
[----:B------:R-:W1:Y:S02]  /*7740*/  SYNCS.PHASECHK.TRANS64.TRYWAIT P1, [R82+URZ+0x280], R4 ;  /* 0x00028004520075a7 */ /* 0x000e6400080211ff */
[----:B-1----:R-:W-:Y:S05]  /*7750*/  @!P1 BRA `(.L_x_141) ;  /* 0x0000002000649947 */ /* 0x002fea0003800000 */
.L_x_140:
[----:B------:R-:W-:Y:S05]  /*7760*/  @!P0 BRA `(.L_x_142) ;  /* 0x0000000000408947 */ /* 0x000fea0003800000 */
[----:B------:R-:W2:Y:S01]  /*7770*/  LDCU.64 UR8, c[0x4][0x70] ;  /* 0x01000e00ff0877ac */ /* 0x000ea20008000a00 */
[----:B------:R-:W-:Y:S01]  /*7780*/  MOV R15, 0x0 ;  /* 0x00000000000f7802 */ /* 0x000fe20000000f00 */
[----:B------:R-:W-:Y:S02]  /*7790*/  HFMA2 R12, -RZ, RZ, 0, 5.9604644775390625e-08 ;  /* 0x00000001ff0c7431 */ /* 0x000fe400000001ff */
[----:B------:R-:W-:Y:S02]  /*77a0*/  IMAD.MOV.U32 R8, RZ, RZ, 0x192 ;  /* 0x00000192ff087424 */ /* 0x000fe400078e00ff */
[----:B------:R-:W-:Y:S01]  /*77b0*/  IMAD.MOV.U32 R13, RZ, RZ, RZ ;  /* 0x000000ffff0d7224 */ /* 0x000fe200078e00ff */
[----:B------:R-:W3:Y:S01]  /*77c0*/  LDCU.64 UR6, c[0x4][0x78] ;  /* 0x01000f00ff0677ac */ /* 0x000ee20008000a00 */
[----:B------:R-:W4:Y:S01]  /*77d0*/  LDC.64 R14, c[0x4][R15] ;  /* 0x010000000f0e7b82 */ /* 0x000f220000000a00 */
[----:B------:R-:W5:Y:S01]  /*77e0*/  LDCU.64 UR4, c[0x4][0x10] ;  /* 0x01000200ff0477ac */ /* 0x000f620008000a00 */
[----:B--2---:R-:W-:Y:S01]  /*77f0*/  MOV R5, UR9 ;  /* 0x0000000900057c02 */ /* 0x004fe20008000f00 */
[----:B-1----:R-:W-:Y:S01]  /*7800*/  IMAD.U32 R4, RZ, RZ, UR8 ;  /* 0x00000008ff047e24 */ /* 0x002fe2000f8e00ff */
[----:B---3--:R-:W-:Y:S01]  /*7810*/  MOV R7, UR7 ;  /* 0x0000000700077c02 */ /* 0x008fe20008000f00 */
[----:B------:R-:W-:Y:S01]  /*7820*/  IMAD.U32 R6, RZ, RZ, UR6 ;  /* 0x00000006ff067e24 */ /* 0x000fe2000f8e00ff */
[----:B-----5:R-:W-:Y:S01]  /*7830*/  MOV R11, UR5 ;  /* 0x00000005000b7c02 */ /* 0x020fe20008000f00 */
[----:B------:R-:W-:Y:S02]  /*7840*/  IMAD.U32 R10, RZ, RZ, UR4 ;  /* 0x00000004ff0a7e24 */ /* 0x000fe4000f8e00ff */
[----:B------:R-:W-:Y:S07]  /*7850*/  LEPC R20, `(.L_x_142) ;  /* 0x000000001014794e */ /* 0x000fee0000000000 */
[----:B----4-:R-:W-:Y:S05]  /*7860*/  CALL.ABS.NOINC R14 ;  /* 0x000000000e007343 */ /* 0x010fea0003c00000 */
.L_x_142:
[----:B------:R-:W-:Y:S01]  /*7870*/  LOP3.LUT P0, RZ, R69, 0x60, RZ, 0xc0, !PT ;  /* 0x0000006045ff7812 */ /* 0x000fe2000780c0ff */
[----:B------:R-:W-:Y:S05]  /*7880*/  WARPSYNC.ALL ;  /* 0x0000000000007948 */ /* 0x000fea0003800000 */
[----:B------:R-:W-:Y:S01]  /*7890*/  R2UR UR4, R2 ;  /* 0x00000000020472ca */ /* 0x000fe200000e0000 */
[----:B------:R-:W-:Y:S01]  /*78a0*/  BSSY.RECONVERGENT B0, `(.L_x_143) ;  /* 0x000009d000007945 */ /* 0x000fe20003800200 */
[-C--:B------:R-:W-:Y:S02]  /*78b0*/  F2FP.F16.E5M2.UNPACK_B R2, R24.reuse ;  /* 0x00000018ff02723e */ /* 0x080fe400020004ff */
[-C--:B-1----:R-:W-:Y:S02]  /*78c0*/  F2FP.F16.E5M2.UNPACK_B R4, R25.reuse ;  /* 0x00000019ff04723e */ /* 0x082fe400020004ff */
[----:B------:R-:W-:Y:S01]  /*78d0*/  F2FP.F16.E5M2.UNPACK_B R24, R24.H1 ;  /* 0x00000018ff18723e */ /* 0x000fe200030004ff */
[----:B------:R-:W-:Y:S01]  /*78e0*/  HADD2.F32 R0, -RZ, R2.H0_H0 ;  /* 0x20000002ff007230 */ /* 0x000fe20000004100 */
[----:B------:R-:W-:Y:S01]  /*78f0*/  F2FP.F16.E5M2.UNPACK_B R25, R25.H1 ;  /* 0x00000019ff19723e */ /* 0x000fe200030004ff */
[----:B------:R-:W-:Y:S01]  /*7900*/  HADD2.F32 R41, -RZ, R4.H0_H0 ;  /* 0x20000004ff297230 */ /* 0x000fe20000004100 */
[-C--:B------:R-:W-:Y:S01]  /*7910*/  F2FP.F16.E5M2.UNPACK_B R46, R26.reuse ;  /* 0x0000001aff2e723e */ /* 0x080fe200020004ff */
[--C-:B------:R-:W-:Y:S01]  /*7920*/  HADD2.F32 R3, -RZ, R24.reuse.H0_H0 ;  /* 0x20000018ff037230 */ /* 0x100fe20000004100 */
[----:B------:R-:W-:Y:S01]  /*7930*/  F2FP.F16.E5M2.UNPACK_B R48, R26.H1 ;  /* 0x0000001aff30723e */ /* 0x000fe200030004ff */
[----:B------:R-:W-:Y:S01]  /*7940*/  HADD2.F32 R40, -RZ, R24.H1_H1 ;  /* 0x30000018ff287230 */ /* 0x000fe20000004100 */
[-C--:B------:R-:W-:Y:S01]  /*7950*/  F2FP.F16.E5M2.UNPACK_B R50, R27.reuse ;  /* 0x0000001bff32723e */ /* 0x080fe200020004ff */
[----:B------:R-:W-:Y:S01]  /*7960*/  HADD2.F32 R42, -RZ, R4.H1_H1 ;  /* 0x30000004ff2a7230 */ /* 0x000fe20000004100 */
[----:B------:R-:W-:Y:S01]  /*7970*/  F2FP.F16.E5M2.UNPACK_B R52, R27.H1 ;  /* 0x0000001bff34723e */ /* 0x000fe200030004ff */
[--C-:B------:R-:W-:Y:S01]  /*7980*/  HADD2.F32 R43, -RZ, R25.reuse.H0_H0 ;  /* 0x20000019ff2b7230 */ /* 0x100fe20000004100 */
[-C--:B------:R-:W-:Y:S01]  /*7990*/  F2FP.F16.E5M2.UNPACK_B R54, R16.reuse ;  /* 0x00000010ff36723e */ /* 0x080fe200020004ff */
[----:B------:R-:W-:Y:S01]  /*79a0*/  HADD2.F32 R44, -RZ, R25.H1_H1 ;  /* 0x30000019ff2c7230 */ /* 0x000fe20000004100 */
[----:B------:R-:W-:Y:S01]  /*79b0*/  F2FP.F16.E5M2.UNPACK_B R56, R16.H1 ;  /* 0x00000010ff38723e */ /* 0x000fe200030004ff */
[----:B------:R-:W-:Y:S01]  /*79c0*/  HADD2.F32 R2, -RZ, R2.H1_H1 ;  /* 0x30000002ff027230 */ /* 0x000fe20000004100 */
[-C--:B------:R-:W-:Y:S01]  /*79d0*/  F2FP.F16.E5M2.UNPACK_B R58, R17.reuse ;  /* 0x00000011ff3a723e */ /* 0x080fe200020004ff */
[--C-:B------:R-:W-:Y:S01]  /*79e0*/  HADD2.F32 R45, -RZ, R46.reuse.H0_H0 ;  /* 0x2000002eff2d7230 */ /* 0x100fe20000004100 */
        /* <DEDUP_REMOVED lines=10> */
[----:B------:R-:W1:Y:S01]  /*7a90*/  LDTM.x32 R4, tmem[UR4] ;  /* 0x00000004000479ee */ /* 0x000e6200082c0000 */
[----:B------:R-:W-:Y:S01]  /*7aa0*/  NOP ;  /* 0x0000000000007918 */ /* 0x000fe20000000000 */
[----:B------:R-:W-:Y:S01]  /*7ab0*/  IADD3 R82, PT, PT, R82, 0x2a0, RZ ;  /* 0x000002a052527810 */ /* 0x000fe20007ffe0ff */
[--C-:B------:R-:W-:Y:S01]  /*7ac0*/  HADD2.F32 R53, -RZ, R54.reuse.H0_H0 ;  /* 0x20000036ff357230 */ /* 0x100fe20000004100 */
[----:B------:R-:W-:Y:S01]  /*7ad0*/  IADD3 R36, PT, PT, R36, 0x1, RZ ;  /* 0x0000000124247810 */ /* 0x000fe20007ffe0ff */
[----:B------:R-:W-:Y:S01]  /*7ae0*/  HADD2.F32 R54, -RZ, R54.H1_H1 ;  /* 0x30000036ff367230 */ /* 0x000fe20000004100 */
[----:B------:R-:W-:Y:S01]  /*7af0*/  LOP3.LUT R82, R82, 0xfefffff8, RZ, 0xc0, !PT ;  /* 0xfefffff852527812 */ /* 0x000fe200078ec0ff */
[--C-:B------:R-:W-:Y:S02]  /*7b00*/  HADD2.F32 R57, -RZ, R58.reuse.H0_H0 ;  /* 0x2000003aff397230 */ /* 0x100fe40000004100 */
[----:B------:R-:W-:Y:S01]  /*7b10*/  HADD2.F32 R58, -RZ, R58.H1_H1 ;  /* 0x3000003aff3a7230 */ /* 0x000fe20000004100 */
[----:B-1----:R1:W-:Y:S01]  /*7b20*/  SYNCS.ARRIVE.TRANS64.RED.A1T0 RZ, [R82+URZ], RZ ;  /* 0x000000ff52ff79a7 */ /* 0x0023e200081004ff */
[--C-:B------:R-:W-:Y:S02]  /*7b30*/  HADD2.F32 R61, -RZ, R62.reuse.H0_H0 ;  /* 0x2000003eff3d7230 */ /* 0x100fe40000004100 */
[----:B------:R-:W-:Y:S02]  /*7b40*/  HADD2.F32 R62, -RZ, R62.H1_H1 ;  /* 0x3000003eff3e7230 */ /* 0x000fe40000004100 */
[--C-:B------:R-:W-:Y:S02]  /*7b50*/  HADD2.F32 R65, -RZ, R66.reuse.H0_H0 ;  /* 0x20000042ff417230 */ /* 0x100fe40000004100 */
[----:B------:R-:W-:Y:S02]  /*7b60*/  HADD2.F32 R66, -RZ, R66.H1_H1 ;  /* 0x30000042ff427230 */ /* 0x000fe40000004100 */
[--C-:B------:R-:W-:Y:S02]  /*7b70*/  HADD2.F32 R51, -RZ, R52.reuse.H0_H0 ;  /* 0x20000034ff337230 */ /* 0x100fe40000004100 */
[----:B------:R-:W-:Y:S02]  /*7b80*/  HADD2.F32 R52, -RZ, R52.H1_H1 ;  /* 0x30000034ff347230 */ /* 0x000fe40000004100 */
[--C-:B------:R-:W-:Y:S02]  /*7b90*/  HADD2.F32 R55, -RZ, R56.reuse.H0_H0 ;  /* 0x20000038ff377230 */ /* 0x100fe40000004100 */
[C---:B----4-:R-:W-:Y:S01]  /*7ba0*/  FMUL R4, R38.reuse, R4 ;  /* 0x0000000426047220 */ /* 0x050fe20000400000 */
[C---:B------:R-:W-:Y:S01]  /*7bb0*/  FMUL R5, R38.reuse, R5 ;  /* 0x0000000526057220 */ /* 0x040fe20000400000 */
[C---:B------:R-:W-:Y:S01]  /*7bc0*/  FMUL R8, R38.reuse, R8 ;  /* 0x0000000826087220 */ /* 0x040fe20000400000 */
[C---:B------:R-:W-:Y:S01]  /*7bd0*/  FMUL R9, R38.reuse, R9 ;  /* 0x0000000926097220 */ /* 0x040fe20000400000 */
[C---:B------:R-:W-:Y:S01]  /*7be0*/  FFMA R4, R39.reuse, R0, R4 ;  /* 0x0000000027047223 */ /* 0x040fe20000000004 */
[C---:B------:R-:W-:Y:S01]  /*7bf0*/  FFMA R5, R39.reuse, R2, R5 ;  /* 0x0000000227057223 */ /* 0x040fe20000000005 */
[C---:B------:R-:W-:Y:S01]  /*7c00*/  FMUL R12, R38.reuse, R12 ;  /* 0x0000000c260c7220 */ /* 0x040fe20000400000 */
        /* <DEDUP_REMOVED lines=15> */
[C---:B------:R-:W-:Y:S01]  /*7d00*/  FFMA R6, R39.reuse, R3, R6 ;  /* 0x0000000327067223 */ /* 0x040fe20000000006 */
[C---:B------:R-:W-:Y:S01]  /*7d10*/  FFMA R7, R39.reuse, R40, R7 ;  /* 0x0000002827077223 */ /* 0x040fe20000000007 */
[C---:B------:R-:W-:Y:S01]  /*7d20*/  FFMA R8, R39.reuse, R41, R8 ;  /* 0x0000002927087223 */ /* 0x040fe20000000008 */
[C---:B------:R-:W-:Y:S01]  /*7d30*/  FFMA R9, R39.reuse, R42, R9 ;  /* 0x0000002a27097223 */ /* 0x040fe20000000009 */
[C---:B------:R-:W-:Y:S01]  /*7d40*/  FFMA R10, R39.reuse, R43, R10 ;  /* 0x0000002b270a7223 */ /* 0x040fe2000000000a */
[C---:B------:R-:W-:Y:S01]  /*7d50*/  FFMA R11, R39.reuse, R44, R11 ;  /* 0x0000002c270b7223 */ /* 0x040fe2000000000b */
[C---:B------:R-:W-:Y:S01]  /*7d60*/  FFMA R12, R39.reuse, R45, R12 ;  /* 0x0000002d270c7223 */ /* 0x040fe2000000000c */
[----:B------:R-:W-:Y:S01]  /*7d70*/  FFMA R13, R39, R46, R13 ;  /* 0x0000002e270d7223 */ /* 0x000fe2000000000d */
[----:B------:R-:W-:Y:S01]  /*7d80*/  F2FP.SATFINITE.E5M2.F32.PACK_AB_MERGE_C R6, R7, R6, RZ ;  /* 0x000000060706723e */ /* 0x000fe200048060ff */
[C---:B------:R-:W-:Y:S01]  /*7d90*/  FMUL R14, R38.reuse, R14 ;  /* 0x0000000e260e7220 */ /* 0x040fe20000400000 */
[----:B------:R-:W-:Y:S01]  /*7da0*/  F2FP.SATFINITE.E5M2.F32.PACK_AB_MERGE_C R10, R11, R10, RZ ;  /* 0x0000000a0b0a723e */ /* 0x000fe200048060ff */
[C---:B------:R-:W-:Y:S01]  /*7db0*/  FMUL R15, R38.reuse, R15 ;  /* 0x0000000f260f7220 */ /* 0x040fe20000400000 */
[----:B------:R-:W-:Y:S01]  /*7dc0*/  F2FP.SATFINITE.E5M2.F32.PACK_AB_MERGE_C R4, R5, R4, R6 ;  /* 0x000000040504723e */ /* 0x000fe20004806006 */
[----:B------:R-:W-:Y:S01]  /*7dd0*/  FFMA R14, R39, R47, R14 ;  /* 0x0000002f270e7223 */ /* 0x000fe2000000000e */
[----:B------:R-:W-:Y:S01]  /*7de0*/  F2FP.SATFINITE.E5M2.F32.PACK_AB_MERGE_C R5, R9, R8, R10 ;  /* 0x000000080905723e */ /* 0x000fe2000480600a */
[C---:B------:R-:W-:Y:S01]  /*7df0*/  FFMA R15, R39.reuse, R48, R15 ;  /* 0x00000030270f7223 */ /* 0x040fe2000000000f */
[C---:B------:R-:W-:Y:S01]  /*7e00*/  FFMA R16, R39.reuse, R49, R16 ;  /* 0x0000003127107223 */ /* 0x040fe20000000010 */
[C---:B------:R-:W-:Y:S01]  /*7e10*/  FFMA R17, R39.reuse, R50, R17 ;  /* 0x0000003227117223 */ /* 0x040fe20000000011 */
[C---:B------:R-:W-:Y:S01]  /*7e20*/  FMUL R18, R38.reuse, R18 ;  /* 0x0000001226127220 */ /* 0x040fe20000400000 */
[C---:B------:R-:W-:Y:S01]  /*7e30*/  FMUL R19, R38.reuse, R19 ;  /* 0x0000001326137220 */ /* 0x040fe20000400000 */
[----:B------:R-:W-:Y:S02]  /*7e40*/  HADD2.F32 R56, -RZ, R56.H1_H1 ;  /* 0x30000038ff387230 */ /* 0x000fe40000004100 */
[C---:B------:R-:W-:Y:S01]  /*7e50*/  FMUL R22, R38.reuse, R22 ;  /* 0x0000001626167220 */ /* 0x040fe20000400000 */
[C---:B------:R-:W-:Y:S01]  /*7e60*/  FFMA R18, R39.reuse, R51, R18 ;  /* 0x0000003327127223 */ /* 0x040fe20000000012 */
[C---:B------:R-:W-:Y:S01]  /*7e70*/  FFMA R19, R39.reuse, R52, R19 ;  /* 0x0000003427137223 */ /* 0x040fe20000000013 */
[C---:B------:R-:W-:Y:S01]  /*7e80*/  FMUL R23, R38.reuse, R23 ;  /* 0x0000001726177220 */ /* 0x040fe20000400000 */
[C---:B------:R-:W-:Y:S01]  /*7e90*/  FFMA R20, R39.reuse, R53, R20 ;  /* 0x0000003527147223 */ /* 0x040fe20000000014 */
[C---:B------:R-:W-:Y:S01]  /*7ea0*/  FFMA R21, R39.reuse, R54, R21 ;  /* 0x0000003627157223 */ /* 0x040fe20000000015 */
[--C-:B------:R-:W-:Y:S02]  /*7eb0*/  HADD2.F32 R59, -RZ, R60.reuse.H0_H0 ;  /* 0x2000003cff3b7230 */ /* 0x100fe40000004100 */
[C---:B------:R-:W-:Y:S01]  /*7ec0*/  FFMA R22, R39.reuse, R55, R22 ;  /* 0x0000003727167223 */ /* 0x040fe20000000016 */
[----:B------:R-:W-:Y:S02]  /*7ed0*/  HADD2.F32 R60, -RZ, R60.H1_H1 ;  /* 0x3000003cff3c7230 */ /* 0x000fe40000004100 */
[C---:B------:R-:W-:Y:S01]  /*7ee0*/  FMUL R3, R38.reuse, R26 ;  /* 0x0000001a26037220 */ /* 0x040fe20000400000 */
        /* <DEDUP_REMOVED lines=16> */
[----:B------:R-:W-:Y:S01]  /*7ff0*/  FFMA R31, R39, R64, R31 ;  /* 0x00000040271f7223 */ /* 0x000fe2000000001f */
[----:B------:R-:W-:Y:S01]  /*8000*/  FMUL R35, R38, R35 ;  /* 0x0000002326237220 */ /* 0x000fe20000400000 */
[----:B------:R-:W-:Y:S01]  /*8010*/  F2FP.SATFINITE.E5M2.F32.PACK_AB_MERGE_C R14, R15, R14, RZ ;  /* 0x0000000e0f0e723e */ /* 0x000fe200048060ff */
[----:B------:R-:W-:Y:S01]  /*8020*/  FFMA R28, R39, R65, R28 ;  /* 0x00000041271c7223 */ /* 0x000fe2000000001c */
[----:B------:R-:W-:Y:S01]  /*8030*/  F2FP.SATFINITE.E5M2.F32.PACK_AB_MERGE_C R7, R19, R18, RZ ;  /* 0x000000121307723e */ /* 0x000fe200048060ff */
[C---:B------:R-:W-:Y:S01]  /*8040*/  FFMA R29, R39.reuse, R66, R29 ;  /* 0x00000042271d7223 */ /* 0x040fe2000000001d */
[----:B------:R-:W-:Y:S01]  /*8050*/  FFMA R30, R39, R67, R30 ;  /* 0x00000043271e7223 */ /* 0x000fe2000000001e */
[----:B------:R-:W-:Y:S01]  /*8060*/  F2FP.SATFINITE.E5M2.F32.PACK_AB_MERGE_C R22, R23, R22, RZ ;  /* 0x000000161716723e */ /* 0x000fe200048060ff */
[----:B------:R-:W-:Y:S01]  /*8070*/  FFMA R35, R39, R68, R35 ;  /* 0x0000004427237223 */ /* 0x000fe20000000023 */
[----:B------:R-:W-:Y:S02]  /*8080*/  F2FP.SATFINITE.E5M2.F32.PACK_AB_MERGE_C R6, R13, R12, R14 ;  /* 0x0000000c0d06723e */ /* 0x000fe4000480600e */
[----:B------:R-:W-:Y:S02]  /*8090*/  F2FP.SATFINITE.E5M2.F32.PACK_AB_MERGE_C R7, R17, R16, R7 ;  /* 0x000000101107723e */ /* 0x000fe40004806007 */
[----:B------:R-:W-:Y:S02]  /*80a0*/  F2FP.SATFINITE.E5M2.F32.PACK_AB_MERGE_C R20, R21, R20, R22 ;  /* 0x000000141514723e */ /* 0x000fe40004806016 */
[----:B------:R-:W-:Y:S01]  /*80b0*/  F2FP.SATFINITE.E5M2.F32.PACK_AB_MERGE_C R3, R27, R3, RZ ;  /* 0x000000031b03723e */ /* 0x000fe200048060ff */
[----:B------:R1:W-:Y:S01]  /*80c0*/  STS.128 [R79+UR44+0x1400], R4 ;  /* 0x001400044f007988 */ /* 0x0003e20008000c2c */
[----:B------:R-:W-:Y:S02]  /*80d0*/  F2FP.SATFINITE.E5M2.F32.PACK_AB_MERGE_C R22, R31, R26, RZ ;  /* 0x0000001a1f16723e */ /* 0x000fe400048060ff */
[----:B------:R-:W-:Y:S02]  /*80e0*/  F2FP.SATFINITE.E5M2.F32.PACK_AB_MERGE_C R23, R35, R30, RZ ;  /* 0x0000001e2317723e */ /* 0x000fe400048060ff */
[----:B------:R-:W-:Y:S02]  /*80f0*/  F2FP.SATFINITE.E5M2.F32.PACK_AB_MERGE_C R21, R2, R0, R3 ;  /* 0x000000000215723e */ /* 0x000fe40004806003 */
[----:B------:R-:W-:Y:S02]  /*8100*/  F2FP.SATFINITE.E5M2.F32.PACK_AB_MERGE_C R22, R25, R24, R22 ;  /* 0x000000181916723e */ /* 0x000fe40004806016 */
[----:B------:R-:W-:Y:S05]  /*8110*/  F2FP.SATFINITE.E5M2.F32.PACK_AB_MERGE_C R23, R29, R28, R23 ;  /* 0x0000001c1d17723e */ /* 0x000fea0004806017 */
[----:B------:R1:W-:Y:S01]  /*8120*/  STS.128 [R78+0x1010], R20 ;  /* 0x001010144e007388 */ /* 0x0003e20000000c00 */
[----:B------:R-:W-:Y:S01]  /*8130*/  @!PT LDS RZ, [RZ] ;  /* 0x00000000fffff984 */ /* 0x000fe20000000800 */
[----:B------:R-:W-:Y:S01]  /*8140*/  @!PT LDS RZ, [RZ] ;  /* 0x00000000fffff984 */ /* 0x000fe20000000800 */
[----:B------:R-:W-:Y:S01]  /*8150*/  @!PT LDS RZ, [RZ] ;  /* 0x00000000fffff984 */ /* 0x000fe20000000800 */
[----:B------:R-:W-:Y:S01]  /*8160*/  @!PT LDS RZ, [RZ] ;  /* 0x00000000fffff984 */ /* 0x000fe20000000800 */
[----:B------:R2:W-:Y:S07]  /*8170*/  MEMBAR.ALL.CTA ;  /* 0x0000000000007992 */ /* 0x0005ee0000008000 */
[----:B--2---:R-:W2:Y:S02]  /*8180*/  FENCE.VIEW.ASYNC.S ;  /* 0x00000000000073c6 */ /* 0x004ea40000000000 */
[----:B--2---:R-:W-:Y:S06]  /*8190*/  BAR.SYNC.DEFER_BLOCKING 0x1, 0x80 ;  /* 0x0042000000007b1d */ /* 0x004fec0000010000 */
[----:B------:R-:W-:Y:S05]  /*81a0*/  @P0 BRA `(.L_x_144) ;  /* 0x0000000000300947 */ /* 0x000fea0003800000 */
[----:B------:R-:W-:Y:S02]  /*81b0*/  UIADD3 UR4, UPT, UPT, UR44, 0x1400, URZ ;  /* 0x000014002c047890 */ /* 0x000fe4000fffe0ff */
[----:B------:R-:W-:Y:S02]  /*81c0*/  USHF.L.U32 UR9, UR45, 0x6, URZ ;  /* 0x000000062d097899 */ /* 0x000fe400080006ff */
[----:B------:R-:W-:Y:S02]  /*81d0*/  USHF.L.U32 UR10, UR46, 0x6, URZ ;  /* 0x000000062e0a7899 */ /* 0x000fe400080006ff */
[----:B------:R-:W-:Y:S01]  /*81e0*/  MOV R87, UR4 ;  /* 0x0000000400577c02 */ /* 0x000fe20008000f00 */
[----:B------:R-:W-:Y:S01]  /*81f0*/  UIADD3 UR4, UP0, UPT, UR62, 0x680, URZ ;  /* 0x000006803e047890 */ /* 0x000fe2000ff1e0ff */
[----:B------:R-:W-:Y:S02]  /*8200*/  UMOV UR11, UR36 ;  /* 0x00000024000b7c82 */ /* 0x000fe40008000000 */
[----:B------:R-:W-:Y:S01]  /*8210*/  R2UR UR8, R87 ;  /* 0x00000000570872ca */ /* 0x000fe200000e0000 */
[----:B------:R-:W-:Y:S11]  /*8220*/  UIADD3.X UR5, UPT, UPT, URZ, UR63, URZ, UP0, !UPT ;  /* 0x0000003fff057290 */ /* 0x000ff600087fe4ff */
[----:B------:R-:W-:Y:S01]  /*8230*/  @!UPT UIADD3 URZ, UPT, UPT, URZ, URZ, URZ ;  /* 0x000000fffffff290 */ /* 0x000fe2000fffe0ff */
[----:B------:R2:W-:Y:S01]  /*8240*/  UTMASTG.3D [UR8], [UR4] ;  /* 0x00000008040073b5 */ /* 0x0005e20008010000 */
[----:B------:R0:W-:Y:S01]  /*8250*/  UTMACMDFLUSH ;  /* 0x00000000000079b7 */ /* 0x0001e20000000000 */
[----:B--2---:R-:W-:Y:S04]  /*8260*/  DEPBAR.LE SB0, 0x0 ;  /* 0x000080000000791a */ /* 0x004fe80000000000 */
.L_x_144:
[----:B------:R-:W-:Y:S05]  /*8270*/  BSYNC.RECONVERGENT B0 ;  /* 0x0000000000007941 */ /* 0x000fea0003800200 */
.L_x_143:
[----:B------:R-:W-:Y:S01]  /*8280*/  BAR.SYNC.DEFER_BLOCKING 0x1, 0x80 ;  /* 0x0042000000007b1d */ /* 0x000fe20000010000 */
[----:B------:R-:W-:Y:S01]  /*8290*/  ISETP.NE.AND P0, PT, R83, 0x2, PT ;  /* 0x000000025300780c */ /* 0x000fe20003f05270 */
[----:B------:R-:W-:Y:S01]  /*82a0*/  UISETP.NE.AND UP0, UPT, UR47, URZ, UPT ;  /* 0x000000ff2f00728c */ /* 0x000fe2000bf05270 */
[----:B------:R-:W-:Y:S01]  /*82b0*/  ISETP.NE.AND P1, PT, R36, 0x4, PT ;  /* 0x000000042400780c */ /* 0x000fe20003f25270 */
[----:B------:R-:W-:Y:S01]  /*82c0*/  UIADD3 UR45, UPT, UPT, UR37, UR55, URZ ;  /* 0x00000037252d7290 */ /* 0x000fe2000fffe0ff */
[----:B------:R-:W-:Y:S01]  /*82d0*/  SEL R2, RZ, 0x1, P0 ;  /* 0x00000001ff027807 */ /* 0x000fe20000000000 */
[----:B------:R-:W-:Y:S01]  /*82e0*/  UIADD3 UR46, UPT, UPT, UR38, UR58, URZ ;  /* 0x0000003a262e7290 */ /* 0x000fe2000fffe0ff */
[----:B------:R-:W-:Y:S02]  /*82f0*/  SEL R0, RZ, 0x1, P1 ;  /* 0x00000001ff007807 */ /* 0x000fe40000800000 */
[----:B------:R-:W-:Y:S02]  /*8300*/  LOP3.LUT R85, R85, R2, RZ, 0x3c, !PT ;  /* 0x0000000255557212 */ /* 0x000fe400078e3cff */
[----:B------:R-:W-:Y:S02]  /*8310*/  LOP3.LUT R86, R86, R0, RZ, 0x3c, !PT ;  /* 0x0000000056567212 */ /* 0x000fe400078e3cff */
[----:B------:R-:W-:Y:S02]  /*8320*/  SEL R83, R83, RZ, P0 ;  /* 0x000000ff53537207 */ /* 0x000fe40000000000 */
[----:B------:R-:W-:Y:S01]  /*8330*/  SEL R36, R36, RZ, P1 ;  /* 0x000000ff24247207 */ /* 0x000fe20000800000 */
[----:B------:R-:W-:Y:S01]  /*8340*/  UMOV UR36, UR54 ;  /* 0x0000003600247c82 */ /* 0x000fe20008000000 */
[----:B------:R-:W-:Y:S05]  /*8350*/  BRA.U UP0, `(.L_x_145) ;  /* 0xffffffe500487547 */ /* 0x000fea000b83ffff */
[----:B------:R-:W-:Y:S05]  /*8360*/  EXIT ;  /* 0x000000000000794d */ /* 0x000fea0003800000 */
.L_x_25:
[----:B-1----:R1:W2:Y:S02]  /*8370*/  SYNCS.PHASECHK.TRANS64.TRYWAIT P0, [R0+URZ+0x2d0], R2 ;  /* 0x0002d002000075a7 */ /* 0x0022a400080011ff */
[----:B--2---:R-:W-:Y:S05]  /*8380*/  @!P0 NANOSLEEP.SYNCS 0x989680 ;  /* 0x009896800000895d */ /* 0x004fea0003900000 */
[----:B------:R-:W2:Y:S02]  /*8390*/  @!P0 SYNCS.PHASECHK.TRANS64 P0, [R0+URZ+0x2d0], R2 ;  /* 0x0002d002000085a7 */ /* 0x000ea400080010ff */
[----:B--2---:R-:W-:Y:S05]  /*83a0*/  @!P0 BRA `(.L_x_25) ;  /* 0xfffffffc00f08947 */ /* 0x004fea000383ffff */
[----:B------:R-:W-:Y:S05]  /*83b0*/  BRA `(.L_x_146) ;  /* 0xffffff9800ac7947 */ /* 0x000fea000383ffff */
.L_x_28:
[----:B-1----:R-:W-:-:S07]  /*83c0*/  MOV R0, UR33 ;  /* 0x0000002100007c02 */ /* 0x002fce0008000f00 */
.L_x_147:
[----:B-1----:R1:W2:Y:S02]  /*83d0*/  SYNCS.PHASECHK.TRANS64.TRYWAIT P0, [R0+URZ+0x120], R3 ;  /* 0x00012003000075a7 */ /* 0x0022a400080011ff */
[----:B--2---:R-:W-:Y:S05]  /*83e0*/  @!P0 NANOSLEEP.SYNCS 0x989680 ;  /* 0x009896800000895d */ /* 0x004fea0003900000 */
[----:B------:R-:W2:Y:S02]  /*83f0*/  @!P0 SYNCS.PHASECHK.TRANS64 P0, [R0+URZ+0x120], R3 ;  /* 0x00012003000085a7 */ /* 0x000ea400080010ff */
[----:B--2---:R-:W-:Y:S05]  /*8400*/  @!P0 BRA `(.L_x_147) ;  /* 0xfffffffc00f08947 */ /* 0x004fea000383ffff */
[----:B------:R-:W-:Y:S05]  /*8410*/  BRA `(.L_x_27) ;  /* 0xffffff9800fc7947 */ /* 0x000fea000383ffff */
.L_x_35:
[----:B-1----:R-:W-:-:S07]  /*8420*/  MOV R0, UR17 ;  /* 0x0000001100007c02 */ /* 0x002fce0008000f00 */
.L_x_148:
[----:B-1----:R1:W2:Y:S02]  /*8430*/  SYNCS.PHASECHK.TRANS64.TRYWAIT P0, [R0+URZ+0x120], R3 ;  /* 0x00012003000075a7 */ /* 0x0022a400080011ff */
[----:B--2---:R-:W-:Y:S05]  /*8440*/  @!P0 NANOSLEEP.SYNCS 0x989680 ;  /* 0x009896800000895d */ /* 0x004fea0003900000 */
[----:B------:R-:W2:Y:S02]  /*8450*/  @!P0 SYNCS.PHASECHK.TRANS64 P0, [R0+URZ+0x120], R3 ;  /* 0x00012003000085a7 */ /* 0x000ea400080010ff */
[----:B--2---:R-:W-:Y:S05]  /*8460*/  @!P0 BRA `(.L_x_148) ;  /* 0xfffffffc00f08947 */ /* 0x004fea000383ffff */
[----:B------:R-:W-:Y:S05]  /*8470*/  BRA `(.L_x_34) ;  /* 0xffffff9c00bc7947 */ /* 0x000fea000383ffff */
.L_x_40:
[----:B-1----:R1:W2:Y:S02]  /*8480*/  SYNCS.PHASECHK.TRANS64.TRYWAIT P0, [R3+URZ+0x260], R0 ;  /* 0x00026000030075a7 */ /* 0x0022a400080011ff */
[----:B--2---:R-:W-:Y:S05]  /*8490*/  @!P0 NANOSLEEP.SYNCS 0x989680 ;  /* 0x009896800000895d */ /* 0x004fea0003900000 */
[----:B------:R-:W2:Y:S02]  /*84a0*/  @!P0 SYNCS.PHASECHK.TRANS64 P0, [R3+URZ+0x260], R0 ;  /* 0x00026000030085a7 */ /* 0x000ea400080010ff */
[----:B--2---:R-:W-:Y:S05]  /*84b0*/  @!P0 BRA `(.L_x_40) ;  /* 0xfffffffc00f08947 */ /* 0x004fea000383ffff */
[----:B------:R-:W-:Y:S05]  /*84c0*/  BRA `(.L_x_149) ;  /* 0xffffffa000607947 */ /* 0x000fea000383ffff */
.L_x_44:
[----:B------:R-:W-:-:S07]  /*84d0*/  MOV R0, UR4 ;  /* 0x0000000400007c02 */ /* 0x000fce0008000f00 */
.L_x_150:
[----:B-1----:R1:W2:Y:S02]  /*84e0*/  SYNCS.PHASECHK.TRANS64.TRYWAIT P0, [R0+URZ], R2 ;  /* 0x00000002000075a7 */ /* 0x0022a400080011ff */
[----:B--2---:R-:W-:Y:S05]  /*84f0*/  @!P0 NANOSLEEP.SYNCS 0x989680 ;  /* 0x009896800000895d */ /* 0x004fea0003900000 */
[----:B------:R-:W2:Y:S02]  /*8500*/  @!P0 SYNCS.PHASECHK.TRANS64 P0, [R0+URZ], R2 ;  /* 0x00000002000085a7 */ /* 0x000ea400080010ff */
[----:B--2---:R-:W-:Y:S05]  /*8510*/  @!P0 BRA `(.L_x_150) ;  /* 0xfffffffc00f08947 */ /* 0x004fea000383ffff */
[----:B------:R-:W-:Y:S05]  /*8520*/  BRA `(.L_x_151) ;  /* 0xffffffa800047947 */ /* 0x000fea000383ffff */
.L_x_45:
[----:B------:R-:W-:-:S07]  /*8530*/  MOV R0, UR5 ;  /* 0x0000000500007c02 */ /* 0x000fce0008000f00 */
.L_x_152:
[----:B-1----:R1:W2:Y:S02]  /*8540*/  SYNCS.PHASECHK.TRANS64.TRYWAIT P0, [R0+URZ], R3 ;  /* 0x00000003000075a7 */ /* 0x0022a400080011ff */
[----:B--2---:R-:W-:Y:S05]  /*8550*/  @!P0 NANOSLEEP.SYNCS 0x989680 ;  /* 0x009896800000895d */ /* 0x004fea0003900000 */
[----:B------:R-:W2:Y:S02]  /*8560*/  @!P0 SYNCS.PHASECHK.TRANS64 P0, [R0+URZ], R3 ;  /* 0x00000003000085a7 */ /* 0x000ea400080010ff */
[----:B--2---:R-:W-:Y:S05]  /*8570*/  @!P0 BRA `(.L_x_152) ;  /* 0xfffffffc00f08947 */ /* 0x004fea000383ffff */
[----:B------:R-:W-:Y:S05]  /*8580*/  BRA `(.L_x_153) ;  /* 0xffffffa800107947 */ /* 0x000fea000383ffff */
.L_x_46:
[----:B------:R-:W-:-:S07]  /*8590*/  MOV R0, UR5 ;  /* 0x0000000500007c02 */ /* 0x000fce0008000f00 */
.L_x_154:
[----:B-1----:R1:W2:Y:S02]  /*85a0*/  SYNCS.PHASECHK.TRANS64.TRYWAIT P0, [R0+URZ], R3 ;  /* 0x00000003000075a7 */ /* 0x0022a400080011ff */
[----:B--2---:R-:W-:Y:S05]  /*85b0*/  @!P0 NANOSLEEP.SYNCS 0x989680 ;  /* 0x009896800000895d */ /* 0x004fea0003900000 */
[----:B------:R-:W2:Y:S02]  /*85c0*/  @!P0 SYNCS.PHASECHK.TRANS64 P0, [R0+URZ], R3 ;  /* 0x00000003000085a7 */ /* 0x000ea400080010ff */
[----:B--2---:R-:W-:Y:S05]  /*85d0*/  @!P0 BRA `(.L_x_154) ;  /* 0xfffffffc00f08947 */ /* 0x004fea000383ffff */
[----:B------:R-:W-:Y:S05]  /*85e0*/  BRA `(.L_x_155) ;  /* 0xffffffa8001c7947 */ /* 0x000fea000383ffff */
.L_x_47:
[----:B------:R-:W-:-:S07]  /*85f0*/  MOV R0, UR5 ;  /* 0x0000000500007c02 */ /* 0x000fce0008000f00 */
.L_x_156:
[----:B-1----:R1:W2:Y:S02]  /*8600*/  SYNCS.PHASECHK.TRANS64.TRYWAIT P0, [R0+URZ], R3 ;  /* 0x00000003000075a7 */ /* 0x0022a400080011ff */
[----:B--2---:R-:W-:Y:S05]  /*8610*/  @!P0 NANOSLEEP.SYNCS 0x989680 ;  /* 0x009896800000895d */ /* 0x004fea0003900000 */
[----:B------:R-:W2:Y:S02]  /*8620*/  @!P0 SYNCS.PHASECHK.TRANS64 P0, [R0+URZ], R3 ;  /* 0x00000003000085a7 */ /* 0x000ea400080010ff */
[----:B--2---:R-:W-:Y:S05]  /*8630*/  @!P0 BRA `(.L_x_156) ;  /* 0xfffffffc00f08947 */ /* 0x004fea000383ffff */
[----:B------:R-:W-:Y:S05]  /*8640*/  BRA `(.L_x_157) ;  /* 0xffffffa800287947 */ /* 0x000fea000383ffff */
.L_x_48:
[----:B------:R-:W-:-:S07]  /*8650*/  MOV R0, UR5 ;  /* 0x0000000500007c02 */ /* 0x000fce0008000f00 */
.L_x_158:
[----:B-1----:R1:W2:Y:S02]  /*8660*/  SYNCS.PHASECHK.TRANS64.TRYWAIT P0, [R0+URZ], R3 ;  /* 0x00000003000075a7 */ /* 0x0022a400080011ff */
[----:B--2---:R-:W-:Y:S05]  /*8670*/  @!P0 NANOSLEEP.SYNCS 0x989680 ;  /* 0x009896800000895d */ /* 0x004fea0003900000 */
[----:B------:R-:W2:Y:S02]  /*8680*/  @!P0 SYNCS.PHASECHK.TRANS64 P0, [R0+URZ], R3 ;  /* 0x00000003000085a7 */ /* 0x000ea400080010ff */
[----:B--2---:R-:W-:Y:S05]  /*8690*/  @!P0 BRA `(.L_x_158) ;  /* 0xfffffffc00f08947 */ /* 0x004fea000383ffff */
[----:B------:R-:W-:Y:S05]  /*86a0*/  BRA `(.L_x_159) ;  /* 0xffffffa800347947 */ /* 0x000fea000383ffff */
.L_x_49:
[----:B------:R-:W-:-:S07]  /*86b0*/  MOV R0, UR5 ;  /* 0x0000000500007c02 */ /* 0x000fce0008000f00 */
.L_x_160:
[----:B-1----:R1:W2:Y:S02]  /*86c0*/  SYNCS.PHASECHK.TRANS64.TRYWAIT P0, [R0+URZ], R3 ;  /* 0x00000003000075a7 */ /* 0x0022a400080011ff */
[----:B--2---:R-:W-:Y:S05]  /*86d0*/  @!P0 NANOSLEEP.SYNCS 0x989680 ;  /* 0x009896800000895d */ /* 0x004fea0003900000 */
[----:B------:R-:W2:Y:S02]  /*86e0*/  @!P0 SYNCS.PHASECHK.TRANS64 P0, [R0+URZ], R3 ;  /* 0x00000003000085a7 */ /* 0x000ea400080010ff */
[----:B--2---:R-:W-:Y:S05]  /*86f0*/  @!P0 BRA `(.L_x_160) ;  /* 0xfffffffc00f08947 */ /* 0x004fea000383ffff */
[----:B------:R-:W-:Y:S05]  /*8700*/  BRA `(.L_x_161) ;  /* 0xffffffa800407947 */ /* 0x000fea000383ffff */
.L_x_50:
[----:B------:R-:W-:-:S07]  /*8710*/  MOV R0, UR5 ;  /* 0x0000000500007c02 */ /* 0x000fce0008000f00 */
.L_x_162:
[----:B-1----:R1:W2:Y:S02]  /*8720*/  SYNCS.PHASECHK.TRANS64.TRYWAIT P0, [R0+URZ], R3 ;  /* 0x00000003000075a7 */ /* 0x0022a400080011ff */
[----:B--2---:R-:W-:Y:S05]  /*8730*/  @!P0 NANOSLEEP.SYNCS 0x989680 ;  /* 0x009896800000895d */ /* 0x004fea0003900000 */
[----:B------:R-:W2:Y:S02]  /*8740*/  @!P0 SYNCS.PHASECHK.TRANS64 P0, [R0+URZ], R3 ;  /* 0x00000003000085a7 */ /* 0x000ea400080010ff */
[----:B--2---:R-:W-:Y:S05]  /*8750*/  @!P0 BRA `(.L_x_162) ;  /* 0xfffffffc00f08947 */ /* 0x004fea000383ffff */
[----:B------:R-:W-:Y:S05]  /*8760*/  BRA `(.L_x_163) ;  /* 0xffffffa8004c7947 */ /* 0x000fea000383ffff */
.L_x_51:
[----:B------:R-:W-:-:S07]  /*8770*/  MOV R0, UR5 ;  /* 0x0000000500007c02 */ /* 0x000fce0008000f00 */
.L_x_164:
[----:B-1----:R1:W2:Y:S02]  /*8780*/  SYNCS.PHASECHK.TRANS64.TRYWAIT P0, [R0+URZ], R3 ;  /* 0x00000003000075a7 */ /* 0x0022a400080011ff */
[----:B--2---:R-:W-:Y:S05]  /*8790*/  @!P0 NANOSLEEP.SYNCS 0x989680 ;  /* 0x009896800000895d */ /* 0x004fea0003900000 */
[----:B------:R-:W2:Y:S02]  /*87a0*/  @!P0 SYNCS.PHASECHK.TRANS64 P0, [R0+URZ], R3 ;  /* 0x00000003000085a7 */ /* 0x000ea400080010ff */
[----:B--2---:R-:W-:Y:S05]  /*87b0*/  @!P0 BRA `(.L_x_164) ;  /* 0xfffffffc00f08947 */ /* 0x004fea000383ffff */
[----:B------:R-:W-:Y:S05]  /*87c0*/  BRA `(.L_x_165) ;  /* 0xffffffa800587947 */ /* 0x000fea000383ffff */
.L_x_52:
[----:B------:R-:W-:-:S07]  /*87d0*/  MOV R0, UR5 ;  /* 0x0000000500007c02 */ /* 0x000fce0008000f00 */
.L_x_166:
[----:B-1----:R1:W2:Y:S02]  /*87e0*/  SYNCS.PHASECHK.TRANS64.TRYWAIT P0, [R0+URZ], R3 ;  /* 0x00000003000075a7 */ /* 0x0022a400080011ff */
[----:B--2---:R-:W-:Y:S05]  /*87f0*/  @!P0 NANOSLEEP.SYNCS 0x989680 ;  /* 0x009896800000895d */ /* 0x004fea0003900000 */
[----:B------:R-:W2:Y:S02]  /*8800*/  @!P0 SYNCS.PHASECHK.TRANS64 P0, [R0+URZ], R3 ;  /* 0x00000003000085a7 */ /* 0x000ea400080010ff */
[----:B--2---:R-:W-:Y:S05]  /*8810*/  @!P0 BRA `(.L_x_166) ;  /* 0xfffffffc00f08947 */ /* 0x004fea000383ffff */
[----:B------:R-:W-:Y:S05]  /*8820*/  BRA `(.L_x_167) ;  /* 0xffffffa800647947 */ /* 0x000fea000383ffff */
.L_x_53:
[----:B------:R-:W-:-:S07]  /*8830*/  MOV R0, UR5 ;  /* 0x0000000500007c02 */ /* 0x000fce0008000f00 */
.L_x_168:
[----:B-1----:R1:W2:Y:S02]  /*8840*/  SYNCS.PHASECHK.TRANS64.TRYWAIT P0, [R0+URZ], R3 ;  /* 0x00000003000075a7 */ /* 0x0022a400080011ff */
[----:B--2---:R-:W-:Y:S05]  /*8850*/  @!P0 NANOSLEEP.SYNCS 0x989680 ;  /* 0x009896800000895d */ /* 0x004fea0003900000 */
[----:B------:R-:W2:Y:S02]  /*8860*/  @!P0 SYNCS.PHASECHK.TRANS64 P0, [R0+URZ], R3 ;  /* 0x00000003000085a7 */ /* 0x000ea400080010ff */
[----:B--2---:R-:W-:Y:S05]  /*8870*/  @!P0 BRA `(.L_x_168) ;  /* 0xfffffffc00f08947 */ /* 0x004fea000383ffff */
[----:B------:R-:W-:Y:S05]  /*8880*/  BRA `(.L_x_169) ;  /* 0xffffffa800707947 */ /* 0x000fea000383ffff */
.L_x_54:
[----:B------:R-:W-:-:S07]  /*8890*/  MOV R0, UR5 ;  /* 0x0000000500007c02 */ /* 0x000fce0008000f00 */
.L_x_170:
[----:B-1----:R1:W2:Y:S02]  /*88a0*/  SYNCS.PHASECHK.TRANS64.TRYWAIT P0, [R0+URZ], R3 ;  /* 0x00000003000075a7 */ /* 0x0022a400080011ff */
[----:B--2---:R-:W-:Y:S05]  /*88b0*/  @!P0 NANOSLEEP.SYNCS 0x989680 ;  /* 0x009896800000895d */ /* 0x004fea0003900000 */
[----:B------:R-:W2:Y:S02]  /*88c0*/  @!P0 SYNCS.PHASECHK.TRANS64 P0, [R0+URZ], R3 ;  /* 0x00000003000085a7 */ /* 0x000ea400080010ff */
[----:B--2---:R-:W-:Y:S05]  /*88d0*/  @!P0 BRA `(.L_x_170) ;  /* 0xfffffffc00f08947 */ /* 0x004fea000383ffff */
[----:B------:R-:W-:Y:S05]  /*88e0*/  BRA `(.L_x_171) ;  /* 0xffffffa8007c7947 */ /* 0x000fea000383ffff */
.L_x_55:
[----:B------:R-:W-:-:S07]  /*88f0*/  MOV R0, UR5 ;  /* 0x0000000500007c02 */ /* 0x000fce0008000f00 */
.L_x_172:
[----:B-1----:R1:W2:Y:S02]  /*8900*/  SYNCS.PHASECHK.TRANS64.TRYWAIT P0, [R0+URZ], R3 ;  /* 0x00000003000075a7 */ /* 0x0022a400080011ff */
[----:B--2---:R-:W-:Y:S05]  /*8910*/  @!P0 NANOSLEEP.SYNCS 0x989680 ;  /* 0x009896800000895d */ /* 0x004fea0003900000 */
[----:B------:R-:W2:Y:S02]  /*8920*/  @!P0 SYNCS.PHASECHK.TRANS64 P0, [R0+URZ], R3 ;  /* 0x00000003000085a7 */ /* 0x000ea400080010ff */
[----:B--2---:R-:W-:Y:S05]  /*8930*/  @!P0 BRA `(.L_x_172) ;  /* 0xfffffffc00f08947 */ /* 0x004fea000383ffff */
[----:B------:R-:W-:Y:S05]  /*8940*/  BRA `(.L_x_173) ;  /* 0xffffffa800887947 */ /* 0x000fea000383ffff */
.L_x_56:
[----:B------:R-:W-:-:S07]  /*8950*/  MOV R0, UR5 ;  /* 0x0000000500007c02 */ /* 0x000fce0008000f00 */
.L_x_174:
[----:B-1----:R1:W2:Y:S02]  /*8960*/  SYNCS.PHASECHK.TRANS64.TRYWAIT P0, [R0+URZ], R3 ;  /* 0x00000003000075a7 */ /* 0x0022a400080011ff */
[----:B--2---:R-:W-:Y:S05]  /*8970*/  @!P0 NANOSLEEP.SYNCS 0x989680 ;  /* 0x009896800000895d */ /* 0x004fea0003900000 */
[----:B------:R-:W2:Y:S02]  /*8980*/  @!P0 SYNCS.PHASECHK.TRANS64 P0, [R0+URZ], R3 ;  /* 0x00000003000085a7 */ /* 0x000ea400080010ff */
[----:B--2---:R-:W-:Y:S05]  /*8990*/  @!P0 BRA `(.L_x_174) ;  /* 0xfffffffc00f08947 */ /* 0x004fea000383ffff */
[----:B------:R-:W-:Y:S05]  /*89a0*/  BRA `(.L_x_175) ;  /* 0xffffffa800947947 */ /* 0x000fea000383ffff */
.L_x_57:
[----:B------:R-:W-:-:S07]  /*89b0*/  MOV R0, UR5 ;  /* 0x0000000500007c02 */ /* 0x000fce0008000f00 */
.L_x_176:
[----:B-1----:R1:W2:Y:S02]  /*89c0*/  SYNCS.PHASECHK.TRANS64.TRYWAIT P0, [R0+URZ], R3 ;  /* 0x00000003000075a7 */ /* 0x0022a400080011ff */
[----:B--2---:R-:W-:Y:S05]  /*89d0*/  @!P0 NANOSLEEP.SYNCS 0x989680 ;  /* 0x009896800000895d */ /* 0x004fea0003900000 */
[----:B------:R-:W2:Y:S02]  /*89e0*/  @!P0 SYNCS.PHASECHK.TRANS64 P0, [R0+URZ], R3 ;  /* 0x00000003000085a7 */ /* 0x000ea400080010ff */
[----:B--2---:R-:W-:Y:S05]  /*89f0*/  @!P0 BRA `(.L_x_176) ;  /* 0xfffffffc00f08947 */ /* 0x004fea000383ffff */
[----:B------:R-:W-:Y:S05]  /*8a00*/  BRA `(.L_x_177) ;  /* 0xffffffa800a07947 */ /* 0x000fea000383ffff */
.L_x_58:
[----:B------:R-:W-:-:S07]  /*8a10*/  MOV R0, UR5 ;  /* 0x0000000500007c02 */ /* 0x000fce0008000f00 */
.L_x_178:
[----:B-1----:R1:W2:Y:S02]  /*8a20*/  SYNCS.PHASECHK.TRANS64.TRYWAIT P0, [R0+URZ], R3 ;  /* 0x00000003000075a7 */ /* 0x0022a400080011ff */
[----:B--2---:R-:W-:Y:S05]  /*8a30*/  @!P0 NANOSLEEP.SYNCS 0x989680 ;  /* 0x009896800000895d */ /* 0x004fea0003900000 */
[----:B------:R-:W2:Y:S02]  /*8a40*/  @!P0 SYNCS.PHASECHK.TRANS64 P0, [R0+URZ], R3 ;  /* 0x00000003000085a7 */ /* 0x000ea400080010ff */
[----:B--2---:R-:W-:Y:S05]  /*8a50*/  @!P0 BRA `(.L_x_178) ;  /* 0xfffffffc00f08947 */ /* 0x004fea000383ffff */
[----:B------:R-:W-:Y:S05]  /*8a60*/  BRA `(.L_x_179) ;  /* 0xffffffa800ac7947 */ /* 0x000fea000383ffff */
.L_x_59:
[----:B------:R-:W-:-:S07]  /*8a70*/  MOV R0, UR5 ;  /* 0x0000000500007c02 */ /* 0x000fce0008000f00 */
.L_x_180:
[----:B-1----:R1:W2:Y:S02]  /*8a80*/  SYNCS.PHASECHK.TRANS64.TRYWAIT P0, [R0+URZ], R3 ;  /* 0x00000003000075a7 */ /* 0x0022a400080011ff */
[----:B--2---:R-:W-:Y:S05]  /*8a90*/  @!P0 NANOSLEEP.SYNCS 0x989680 ;  /* 0x009896800000895d */ /* 0x004fea0003900000 */
[----:B------:R-:W2:Y:S02]  /*8aa0*/  @!P0 SYNCS.PHASECHK.TRANS64 P0, [R0+URZ], R3 ;  /* 0x00000003000085a7 */ /* 0x000ea400080010ff */
[----:B--2---:R-:W-:Y:S05]  /*8ab0*/  @!P0 BRA `(.L_x_180) ;  /* 0xfffffffc00f08947 */ /* 0x004fea000383ffff */
[----:B------:R-:W-:Y:S05]  /*8ac0*/  BRA `(.L_x_181) ;  /* 0xffffffa800b87947 */ /* 0x000fea000383ffff */
.L_x_60:
[----:B------:R-:W-:-:S07]  /*8ad0*/  MOV R0, UR5 ;  /* 0x0000000500007c02 */ /* 0x000fce0008000f00 */
.L_x_182:
[----:B-1----:R1:W2:Y:S02]  /*8ae0*/  SYNCS.PHASECHK.TRANS64.TRYWAIT P0, [R0+URZ], R3 ;  /* 0x00000003000075a7 */ /* 0x0022a400080011ff */
[----:B--2---:R-:W-:Y:S05]  /*8af0*/  @!P0 NANOSLEEP.SYNCS 0x989680 ;  /* 0x009896800000895d */ /* 0x004fea0003900000 */
[----:B------:R-:W2:Y:S02]  /*8b00*/  @!P0 SYNCS.PHASECHK.TRANS64 P0, [R0+URZ], R3 ;  /* 0x00000003000085a7 */ /* 0x000ea400080010ff */
[----:B--2---:R-:W-:Y:S05]  /*8b10*/  @!P0 BRA `(.L_x_182) ;  /* 0xfffffffc00f08947 */ /* 0x004fea000383ffff */
[----:B------:R-:W-:Y:S05]  /*8b20*/  BRA `(.L_x_183) ;  /* 0xffffffa800c47947 */ /* 0x000fea000383ffff */
.L_x_61:
[----:B------:R-:W-:-:S07]  /*8b30*/  MOV R0, UR5 ;  /* 0x0000000500007c02 */ /* 0x000fce0008000f00 */
.L_x_184:
[----:B-1----:R1:W2:Y:S02]  /*8b40*/  SYNCS.PHASECHK.TRANS64.TRYWAIT P0, [R0+URZ], R3 ;  /* 0x00000003000075a7 */ /* 0x0022a400080011ff */
[----:B--2---:R-:W-:Y:S05]  /*8b50*/  @!P0 NANOSLEEP.SYNCS 0x989680 ;  /* 0x009896800000895d */ /* 0x004fea0003900000 */
[----:B------:R-:W2:Y:S02]  /*8b60*/  @!P0 SYNCS.PHASECHK.TRANS64 P0, [R0+URZ], R3 ;  /* 0x00000003000085a7 */ /* 0x000ea400080010ff */
[----:B--2---:R-:W-:Y:S05]  /*8b70*/  @!P0 BRA `(.L_x_184) ;  /* 0xfffffffc00f08947 */ /* 0x004fea000383ffff */
[----:B------:R-:W-:Y:S05]  /*8b80*/  BRA `(.L_x_185) ;  /* 0xffffffa800d07947 */ /* 0x000fea000383ffff */
.L_x_62:
[----:B------:R-:W-:-:S07]  /*8b90*/  MOV R0, UR5 ;  /* 0x0000000500007c02 */ /* 0x000fce0008000f00 */
.L_x_186:
[----:B-1----:R1:W2:Y:S02]  /*8ba0*/  SYNCS.PHASECHK.TRANS64.TRYWAIT P0, [R0+URZ], R3 ;  /* 0x00000003000075a7 */ /* 0x0022a400080011ff */
[----:B--2---:R-:W-:Y:S05]  /*8bb0*/  @!P0 NANOSLEEP.SYNCS 0x989680 ;  /* 0x009896800000895d */ /* 0x004fea0003900000 */
[----:B------:R-:W2:Y:S02]  /*8bc0*/  @!P0 SYNCS.PHASECHK.TRANS64 P0, [R0+URZ], R3 ;  /* 0x00000003000085a7 */ /* 0x000ea400080010ff */
[----:B--2---:R-:W-:Y:S05]  /*8bd0*/  @!P0 BRA `(.L_x_186) ;  /* 0xfffffffc00f08947 */ /* 0x004fea000383ffff */
[----:B------:R-:W-:Y:S05]  /*8be0*/  BRA `(.L_x_187) ;  /* 0xffffffa800dc7947 */ /* 0x000fea000383ffff */
.L_x_63:
[----:B------:R-:W-:-:S07]  /*8bf0*/  MOV R0, UR5 ;  /* 0x0000000500007c02 */ /* 0x000fce0008000f00 */
.L_x_188:
[----:B-1----:R1:W2:Y:S02]  /*8c00*/  SYNCS.PHASECHK.TRANS64.TRYWAIT P0, [R0+URZ], R3 ;  /* 0x00000003000075a7 */ /* 0x0022a400080011ff */
[----:B--2---:R-:W-:Y:S05]  /*8c10*/  @!P0 NANOSLEEP.SYNCS 0x989680 ;  /* 0x009896800000895d */ /* 0x004fea0003900000 */
[----:B------:R-:W2:Y:S02]  /*8c20*/  @!P0 SYNCS.PHASECHK.TRANS64 P0, [R0+URZ], R3 ;  /* 0x00000003000085a7 */ /* 0x000ea400080010ff */
[----:B--2---:R-:W-:Y:S05]  /*8c30*/  @!P0 BRA `(.L_x_188) ;  /* 0xfffffffc00f08947 */ /* 0x004fea000383ffff */
[----:B------:R-:W-:Y:S05]  /*8c40*/  BRA `(.L_x_189) ;  /* 0xffffffa800e87947 */ /* 0x000fea000383ffff */
.L_x_64:
[----:B------:R-:W-:-:S07]  /*8c50*/  MOV R0, UR5 ;  /* 0x0000000500007c02 */ /* 0x000fce0008000f00 */
.L_x_190:
[----:B-1----:R1:W2:Y:S02]  /*8c60*/  SYNCS.PHASECHK.TRANS64.TRYWAIT P0, [R0+URZ], R3 ;  /* 0x00000003000075a7 */ /* 0x0022a400080011ff */
[----:B--2---:R-:W-:Y:S05]  /*8c70*/  @!P0 NANOSLEEP.SYNCS 0x989680 ;  /* 0x009896800000895d */ /* 0x004fea0003900000 */
[----:B------:R-:W2:Y:S02]  /*8c80*/  @!P0 SYNCS.PHASECHK.TRANS64 P0, [R0+URZ], R3 ;  /* 0x00000003000085a7 */ /* 0x000ea400080010ff */
[----:B--2---:R-:W-:Y:S05]  /*8c90*/  @!P0 BRA `(.L_x_190) ;  /* 0xfffffffc00f08947 */ /* 0x004fea000383ffff */
[----:B------:R-:W-:Y:S05]  /*8ca0*/  BRA `(.L_x_191) ;  /* 0xffffffa800f47947 */ /* 0x000fea000383ffff */
.L_x_65:
[----:B------:R-:W-:-:S07]  /*8cb0*/  MOV R0, UR5 ;  /* 0x0000000500007c02 */ /* 0x000fce0008000f00 */
.L_x_192:
[----:B-1----:R1:W2:Y:S02]  /*8cc0*/  SYNCS.PHASECHK.TRANS64.TRYWAIT P0, [R0+URZ], R3 ;  /* 0x00000003000075a7 */ /* 0x0022a400080011ff */
[----:B--2---:R-:W-:Y:S05]  /*8cd0*/  @!P0 NANOSLEEP.SYNCS 0x989680 ;  /* 0x009896800000895d */ /* 0x004fea0003900000 */
[----:B------:R-:W2:Y:S02]  /*8ce0*/  @!P0 SYNCS.PHASECHK.TRANS64 P0, [R0+URZ], R3 ;  /* 0x00000003000085a7 */ /* 0x000ea400080010ff */
[----:B--2---:R-:W-:Y:S05]  /*8cf0*/  @!P0 BRA `(.L_x_192) ;  /* 0xfffffffc00f08947 */ /* 0x004fea000383ffff */
[----:B------:R-:W-:Y:S05]  /*8d00*/  BRA `(.L_x_193) ;  /* 0xffffffac00007947 */ /* 0x000fea000383ffff */
.L_x_66:
[----:B------:R-:W-:-:S07]  /*8d10*/  MOV R0, UR5 ;  /* 0x0000000500007c02 */ /* 0x000fce0008000f00 */
.L_x_194:
[----:B-1----:R1:W2:Y:S02]  /*8d20*/  SYNCS.PHASECHK.TRANS64.TRYWAIT P0, [R0+URZ], R3 ;  /* 0x00000003000075a7 */ /* 0x0022a400080011ff */
[----:B--2---:R-:W-:Y:S05]  /*8d30*/  @!P0 NANOSLEEP.SYNCS 0x989680 ;  /* 0x009896800000895d */ /* 0x004fea0003900000 */
[----:B------:R-:W2:Y:S02]  /*8d40*/  @!P0 SYNCS.PHASECHK.TRANS64 P0, [R0+URZ], R3 ;  /* 0x00000003000085a7 */ /* 0x000ea400080010ff */
[----:B--2---:R-:W-:Y:S05]  /*8d50*/  @!P0 BRA `(.L_x_194) ;  /* 0xfffffffc00f08947 */ /* 0x004fea000383ffff */
[----:B------:R-:W-:Y:S05]  /*8d60*/  BRA `(.L_x_195) ;  /* 0xffffffac000c7947 */ /* 0x000fea000383ffff */
.L_x_67:
[----:B------:R-:W-:-:S07]  /*8d70*/  MOV R0, UR5 ;  /* 0x0000000500007c02 */ /* 0x000fce0008000f00 */
.L_x_196:
[----:B-1----:R1:W2:Y:S02]  /*8d80*/  SYNCS.PHASECHK.TRANS64.TRYWAIT P0, [R0+URZ], R3 ;  /* 0x00000003000075a7 */ /* 0x0022a400080011ff */
[----:B--2---:R-:W-:Y:S05]  /*8d90*/  @!P0 NANOSLEEP.SYNCS 0x989680 ;  /* 0x009896800000895d */ /* 0x004fea0003900000 */
[----:B------:R-:W2:Y:S02]  /*8da0*/  @!P0 SYNCS.PHASECHK.TRANS64 P0, [R0+URZ], R3 ;  /* 0x00000003000085a7 */ /* 0x000ea400080010ff */
[----:B--2---:R-:W-:Y:S05]  /*8db0*/  @!P0 BRA `(.L_x_196) ;  /* 0xfffffffc00f08947 */ /* 0x004fea000383ffff */
[----:B------:R-:W-:Y:S05]  /*8dc0*/  BRA `(.L_x_197) ;  /* 0xffffffac00187947 */ /* 0x000fea000383ffff */
.L_x_68:
[----:B------:R-:W-:-:S07]  /*8dd0*/  MOV R0, UR5 ;  /* 0x0000000500007c02 */ /* 0x000fce0008000f00 */
.L_x_198:
[----:B-1----:R1:W2:Y:S02]  /*8de0*/  SYNCS.PHASECHK.TRANS64.TRYWAIT P0, [R0+URZ], R3 ;  /* 0x00000003000075a7 */ /* 0x0022a400080011ff */
[----:B--2---:R-:W-:Y:S05]  /*8df0*/  @!P0 NANOSLEEP.SYNCS 0x989680 ;  /* 0x009896800000895d */ /* 0x004fea0003900000 */
[----:B------:R-:W2:Y:S02]  /*8e00*/  @!P0 SYNCS.PHASECHK.TRANS64 P0, [R0+URZ], R3 ;  /* 0x00000003000085a7 */ /* 0x000ea400080010ff */
[----:B--2---:R-:W-:Y:S05]  /*8e10*/  @!P0 BRA `(.L_x_198) ;  /* 0xfffffffc00f08947 */ /* 0x004fea000383ffff */
[----:B------:R-:W-:Y:S05]  /*8e20*/  BRA `(.L_x_199) ;  /* 0xffffffac00247947 */ /* 0x000fea000383ffff */
.L_x_69:
[----:B------:R-:W-:-:S07]  /*8e30*/  MOV R0, UR5 ;  /* 0x0000000500007c02 */ /* 0x000fce0008000f00 */
.L_x_200:
[----:B-1----:R1:W2:Y:S02]  /*8e40*/  SYNCS.PHASECHK.TRANS64.TRYWAIT P0, [R0+URZ], R3 ;  /* 0x00000003000075a7 */ /* 0x0022a400080011ff */
[----:B--2---:R-:W-:Y:S05]  /*8e50*/  @!P0 NANOSLEEP.SYNCS 0x989680 ;  /* 0x009896800000895d */ /* 0x004fea0003900000 */
[----:B------:R-:W2:Y:S02]  /*8e60*/  @!P0 SYNCS.PHASECHK.TRANS64 P0, [R0+URZ], R3 ;  /* 0x00000003000085a7 */ /* 0x000ea400080010ff */
[----:B--2---:R-:W-:Y:S05]  /*8e70*/  @!P0 BRA `(.L_x_200) ;  /* 0xfffffffc00f08947 */ /* 0x004fea000383ffff */
[----:B------:R-:W-:Y:S05]  /*8e80*/  BRA `(.L_x_201) ;  /* 0xffffffac00307947 */ /* 0x000fea000383ffff */
.L_x_70:
[----:B------:R-:W-:-:S07]  /*8e90*/  MOV R0, UR5 ;  /* 0x0000000500007c02 */ /* 0x000fce0008000f00 */
.L_x_202:
[----:B-1----:R1:W2:Y:S02]  /*8ea0*/  SYNCS.PHASECHK.TRANS64.TRYWAIT P0, [R0+URZ], R3 ;  /* 0x00000003000075a7 */ /* 0x0022a400080011ff */
[----:B--2---:R-:W-:Y:S05]  /*8eb0*/  @!P0 NANOSLEEP.SYNCS 0x989680 ;  /* 0x009896800000895d */ /* 0x004fea0003900000 */
[----:B------:R-:W2:Y:S02]  /*8ec0*/  @!P0 SYNCS.PHASECHK.TRANS64 P0, [R0+URZ], R3 ;  /* 0x00000003000085a7 */ /* 0x000ea400080010ff */
[----:B--2---:R-:W-:Y:S05]  /*8ed0*/  @!P0 BRA `(.L_x_202) ;  /* 0xfffffffc00f08947 */ /* 0x004fea000383ffff */
[----:B------:R-:W-:Y:S05]  /*8ee0*/  BRA `(.L_x_203) ;  /* 0xffffffac003c7947 */ /* 0x000fea000383ffff */
.L_x_71:
[----:B------:R-:W-:-:S07]  /*8ef0*/  MOV R0, UR5 ;  /* 0x0000000500007c02 */ /* 0x000fce0008000f00 */
.L_x_204:
[----:B-1----:R1:W2:Y:S02]  /*8f00*/  SYNCS.PHASECHK.TRANS64.TRYWAIT P0, [R0+URZ], R3 ;  /* 0x00000003000075a7 */ /* 0x0022a400080011ff */
[----:B--2---:R-:W-:Y:S05]  /*8f10*/  @!P0 NANOSLEEP.SYNCS 0x989680 ;  /* 0x009896800000895d */ /* 0x004fea0003900000 */
[----:B------:R-:W2:Y:S02]  /*8f20*/  @!P0 SYNCS.PHASECHK.TRANS64 P0, [R0+URZ], R3 ;  /* 0x00000003000085a7 */ /* 0x000ea400080010ff */
[----:B--2---:R-:W-:Y:S05]  /*8f30*/  @!P0 BRA `(.L_x_204) ;  /* 0xfffffffc00f08947 */ /* 0x004fea000383ffff */
[----:B------:R-:W-:Y:S05]  /*8f40*/  BRA `(.L_x_205) ;  /* 0xffffffac00487947 */ /* 0x000fea000383ffff */
.L_x_72:
[----:B------:R-:W-:-:S07]  /*8f50*/  MOV R0, UR5 ;  /* 0x0000000500007c02 */ /* 0x000fce0008000f00 */
.L_x_206:
[----:B-1----:R1:W2:Y:S02]  /*8f60*/  SYNCS.PHASECHK.TRANS64.TRYWAIT P0, [R0+URZ], R3 ;  /* 0x00000003000075a7 */ /* 0x0022a400080011ff */
[----:B--2---:R-:W-:Y:S05]  /*8f70*/  @!P0 NANOSLEEP.SYNCS 0x989680 ;  /* 0x009896800000895d */ /* 0x004fea0003900000 */
[----:B------:R-:W2:Y:S02]  /*8f80*/  @!P0 SYNCS.PHASECHK.TRANS64 P0, [R0+URZ], R3 ;  /* 0x00000003000085a7 */ /* 0x000ea400080010ff */
[----:B--2---:R-:W-:Y:S05]  /*8f90*/  @!P0 BRA `(.L_x_206) ;  /* 0xfffffffc00f08947 */ /* 0x004fea000383ffff */
[----:B------:R-:W-:Y:S05]  /*8fa0*/  BRA `(.L_x_207) ;  /* 0xffffffac00547947 */ /* 0x000fea000383ffff */
.L_x_73:
[----:B------:R-:W-:-:S07]  /*8fb0*/  MOV R0, UR5 ;  /* 0x0000000500007c02 */ /* 0x000fce0008000f00 */
.L_x_208:
[----:B-1----:R1:W2:Y:S02]  /*8fc0*/  SYNCS.PHASECHK.TRANS64.TRYWAIT P0, [R0+URZ], R3 ;  /* 0x00000003000075a7 */ /* 0x0022a400080011ff */
[----:B--2---:R-:W-:Y:S05]  /*8fd0*/  @!P0 NANOSLEEP.SYNCS 0x989680 ;  /* 0x009896800000895d */ /* 0x004fea0003900000 */
[----:B------:R-:W2:Y:S02]  /*8fe0*/  @!P0 SYNCS.PHASECHK.TRANS64 P0, [R0+URZ], R3 ;  /* 0x00000003000085a7 */ /* 0x000ea400080010ff */
[----:B--2---:R-:W-:Y:S05]  /*8ff0*/  @!P0 BRA `(.L_x_208) ;  /* 0xfffffffc00f08947 */ /* 0x004fea000383ffff */
[----:B------:R-:W-:Y:S05]  /*9000*/  BRA `(.L_x_209) ;  /* 0xffffffac00607947 */ /* 0x000fea000383ffff */
.L_x_74:
[----:B------:R-:W-:-:S07]  /*9010*/  MOV R0, UR5 ;  /* 0x0000000500007c02 */ /* 0x000fce0008000f00 */
.L_x_210:
[----:B-1----:R1:W2:Y:S02]  /*9020*/  SYNCS.PHASECHK.TRANS64.TRYWAIT P0, [R0+URZ], R3 ;  /* 0x00000003000075a7 */ /* 0x0022a400080011ff */
[----:B--2---:R-:W-:Y:S05]  /*9030*/  @!P0 NANOSLEEP.SYNCS 0x989680 ;  /* 0x009896800000895d */ /* 0x004fea0003900000 */
[----:B------:R-:W2:Y:S02]  /*9040*/  @!P0 SYNCS.PHASECHK.TRANS64 P0, [R0+URZ], R3 ;  /* 0x00000003000085a7 */ /* 0x000ea400080010ff */
[----:B--2---:R-:W-:Y:S05]  /*9050*/  @!P0 BRA `(.L_x_210) ;  /* 0xfffffffc00f08947 */ /* 0x004fea000383ffff */
[----:B------:R-:W-:Y:S05]  /*9060*/  BRA `(.L_x_211) ;  /* 0xffffffac006c7947 */ /* 0x000fea000383ffff */
.L_x_75:
[----:B------:R-:W-:-:S07]  /*9070*/  MOV R0, UR5 ;  /* 0x0000000500007c02 */ /* 0x000fce0008000f00 */
.L_x_212:
[----:B-1----:R1:W2:Y:S02]  /*9080*/  SYNCS.PHASECHK.TRANS64.TRYWAIT P0, [R0+URZ], R3 ;  /* 0x00000003000075a7 */ /* 0x0022a400080011ff */
[----:B--2---:R-:W-:Y:S05]  /*9090*/  @!P0 NANOSLEEP.SYNCS 0x989680 ;  /* 0x009896800000895d */ /* 0x004fea0003900000 */
[----:B------:R-:W2:Y:S02]  /*90a0*/  @!P0 SYNCS.PHASECHK.TRANS64 P0, [R0+URZ], R3 ;  /* 0x00000003000085a7 */ /* 0x000ea400080010ff */
[----:B--2---:R-:W-:Y:S05]  /*90b0*/  @!P0 BRA `(.L_x_212) ;  /* 0xfffffffc00f08947 */ /* 0x004fea000383ffff */
[----:B------:R-:W-:Y:S05]  /*90c0*/  BRA `(.L_x_213) ;  /* 0xffffffac00787947 */ /* 0x000fea000383ffff */
.L_x_76:
[----:B------:R-:W-:-:S07]  /*90d0*/  MOV R0, UR5 ;  /* 0x0000000500007c02 */ /* 0x000fce0008000f00 */
.L_x_214:
[----:B-1----:R1:W2:Y:S02]  /*90e0*/  SYNCS.PHASECHK.TRANS64.TRYWAIT P0, [R0+URZ], R3 ;  /* 0x00000003000075a7 */ /* 0x0022a400080011ff */
[----:B--2---:R-:W-:Y:S05]  /*90f0*/  @!P0 NANOSLEEP.SYNCS 0x989680 ;  /* 0x009896800000895d */ /* 0x004fea0003900000 */
[----:B------:R-:W2:Y:S02]  /*9100*/  @!P0 SYNCS.PHASECHK.TRANS64 P0, [R0+URZ], R3 ;  /* 0x00000003000085a7 */ /* 0x000ea400080010ff */
[----:B--2---:R-:W-:Y:S05]  /*9110*/  @!P0 BRA `(.L_x_214) ;  /* 0xfffffffc00f08947 */ /* 0x004fea000383ffff */
[----:B------:R-:W-:Y:S05]  /*9120*/  BRA `(.L_x_215) ;  /* 0xffffffac00847947 */ /* 0x000fea000383ffff */
.L_x_77:
[----:B------:R-:W-:-:S07]  /*9130*/  MOV R0, UR5 ;  /* 0x0000000500007c02 */ /* 0x000fce0008000f00 */
.L_x_216:
[----:B-1----:R1:W2:Y:S02]  /*9140*/  SYNCS.PHASECHK.TRANS64.TRYWAIT P0, [R0+URZ], R3 ;  /* 0x00000003000075a7 */ /* 0x0022a400080011ff */
[----:B--2---:R-:W-:Y:S05]  /*9150*/  @!P0 NANOSLEEP.SYNCS 0x989680 ;  /* 0x009896800000895d */ /* 0x004fea0003900000 */
[----:B------:R-:W2:Y:S02]  /*9160*/  @!P0 SYNCS.PHASECHK.TRANS64 P0, [R0+URZ], R3 ;  /* 0x00000003000085a7 */ /* 0x000ea400080010ff */
[----:B--2---:R-:W-:Y:S05]  /*9170*/  @!P0 BRA `(.L_x_216) ;  /* 0xfffffffc00f08947 */ /* 0x004fea000383ffff */
[----:B------:R-:W-:Y:S05]  /*9180*/  BRA `(.L_x_217) ;  /* 0xffffffac00907947 */ /* 0x000fea000383ffff */
.L_x_78:
[----:B------:R-:W-:-:S07]  /*9190*/  MOV R0, UR5 ;  /* 0x0000000500007c02 */ /* 0x000fce0008000f00 */
.L_x_218:
[----:B-1----:R1:W2:Y:S02]  /*91a0*/  SYNCS.PHASECHK.TRANS64.TRYWAIT P0, [R0+URZ], R3 ;  /* 0x00000003000075a7 */ /* 0x0022a400080011ff */
[----:B--2---:R-:W-:Y:S05]  /*91b0*/  @!P0 NANOSLEEP.SYNCS 0x989680 ;  /* 0x009896800000895d */ /* 0x004fea0003900000 */
[----:B------:R-:W2:Y:S02]  /*91c0*/  @!P0 SYNCS.PHASECHK.TRANS64 P0, [R0+URZ], R3 ;  /* 0x00000003000085a7 */ /* 0x000ea400080010ff */
[----:B--2---:R-:W-:Y:S05]  /*91d0*/  @!P0 BRA `(.L_x_218) ;  /* 0xfffffffc00f08947 */ /* 0x004fea000383ffff */
[----:B------:R-:W-:Y:S05]  /*91e0*/  BRA `(.L_x_219) ;  /* 0xffffffac009c7947 */ /* 0x000fea000383ffff */
.L_x_81:
[----:B-1----:R1:W2:Y:S02]  /*91f0*/  SYNCS.PHASECHK.TRANS64.TRYWAIT P0, [R2+URZ+0x2c0], R4 ;  /* 0x0002c004020075a7 */ /* 0x0022a400080011ff */
[----:B--2---:R-:W-:Y:S05]  /*9200*/  @!P0 NANOSLEEP.SYNCS 0x989680 ;  /* 0x009896800000895d */ /* 0x004fea0003900000 */
[----:B------:R-:W2:Y:S02]  /*9210*/  @!P0 SYNCS.PHASECHK.TRANS64 P0, [R2+URZ+0x2c0], R4 ;  /* 0x0002c004020085a7 */ /* 0x000ea400080010ff */
[----:B--2---:R-:W-:Y:S05]  /*9220*/  @!P0 BRA `(.L_x_81) ;  /* 0xfffffffc00f08947 */ /* 0x004fea000383ffff */
[----:B------:R-:W-:Y:S05]  /*9230*/  BRA `(.L_x_220) ;  /* 0xffffffb000007947 */ /* 0x000fea000383ffff */
.L_x_82:
[----:B------:R-:W-:-:S07]  /*9240*/  MOV R2, UR4 ;  /* 0x0000000400027c02 */ /* 0x000fce0008000f00 */
.L_x_221:
[----:B-1----:R1:W2:Y:S02]  /*9250*/  SYNCS.PHASECHK.TRANS64.TRYWAIT P0, [R2+URZ+0x270], R5 ;  /* 0x00027005020075a7 */ /* 0x0022a400080011ff */
[----:B--2---:R-:W-:Y:S05]  /*9260*/  @!P0 NANOSLEEP.SYNCS 0x989680 ;  /* 0x009896800000895d */ /* 0x004fea0003900000 */
[----:B------:R-:W2:Y:S02]  /*9270*/  @!P0 SYNCS.PHASECHK.TRANS64 P0, [R2+URZ+0x270], R5 ;  /* 0x00027005020085a7 */ /* 0x000ea400080010ff */
[----:B--2---:R-:W-:Y:S05]  /*9280*/  @!P0 BRA `(.L_x_221) ;  /* 0xfffffffc00f08947 */ /* 0x004fea000383ffff */
[----:B------:R-:W-:Y:S05]  /*9290*/  BRA `(.L_x_222) ;  /* 0xffffffb000107947 */ /* 0x000fea000383ffff */
.L_x_83:
[----:B-1----:R1:W2:Y:S02]  /*92a0*/  SYNCS.PHASECHK.TRANS64.TRYWAIT P1, [R2+URZ+0x260], R4 ;  /* 0x00026004020075a7 */ /* 0x0022a400080211ff */
[----:B--2---:R-:W-:Y:S05]  /*92b0*/  @!P1 NANOSLEEP.SYNCS 0x989680 ;  /* 0x009896800000995d */ /* 0x004fea0003900000 */
[----:B------:R-:W2:Y:S02]  /*92c0*/  @!P1 SYNCS.PHASECHK.TRANS64 P1, [R2+URZ+0x260], R4 ;  /* 0x00026004020095a7 */ /* 0x000ea400080210ff */
[----:B--2---:R-:W-:Y:S05]  /*92d0*/  @!P1 BRA `(.L_x_83) ;  /* 0xfffffffc00f09947 */ /* 0x004fea000383ffff */
[----:B------:R-:W-:Y:S05]  /*92e0*/  BRA `(.L_x_223) ;  /* 0xffffffb000407947 */ /* 0x000fea000383ffff */
.L_x_86:
[----:B------:R-:W-:-:S07]  /*92f0*/  MOV R0, UR4 ;  /* 0x0000000400007c02 */ /* 0x000fce0008000f00 */
.L_x_224:
[----:B-1----:R1:W2:Y:S02]  /*9300*/  SYNCS.PHASECHK.TRANS64.TRYWAIT P0, [R0+URZ+0x270], R2 ;  /* 0x00027002000075a7 */ /* 0x0022a400080011ff */
[----:B--2---:R-:W-:Y:S05]  /*9310*/  @!P0 NANOSLEEP.SYNCS 0x989680 ;  /* 0x009896800000895d */ /* 0x004fea0003900000 */
[----:B------:R-:W2:Y:S02]  /*9320*/  @!P0 SYNCS.PHASECHK.TRANS64 P0, [R0+URZ+0x270], R2 ;  /* 0x00027002000085a7 */ /* 0x000ea400080010ff */
[----:B--2---:R-:W-:Y:S05]  /*9330*/  @!P0 BRA `(.L_x_224) ;  /* 0xfffffffc00f08947 */ /* 0x004fea000383ffff */
[----:B------:R-:W-:Y:S05]  /*9340*/  BRA `(.L_x_85) ;  /* 0xffffffb000947947 */ /* 0x000fea000383ffff */
.L_x_95:
[----:B-1----:R-:W-:-:S04]  /*9350*/  MOV R5, UR5 ;  /* 0x0000000500057c02 */ /* 0x002fc80008000f00 */
[----:B------:R1:W2:Y:S03]  /*9360*/  SYNCS.PHASECHK.TRANS64.TRYWAIT P0, [R5+URZ+0x8], R6 ;  /* 0x00000806050075a7 */ /* 0x0002a600080011ff */
[----:B--2---:R-:W-:Y:S05]  /*9370*/  @!P0 NANOSLEEP.SYNCS 0x989680 ;  /* 0x009896800000895d */ /* 0x004fea0003900000 */
[----:B------:R-:W2:Y:S02]  /*9380*/  @!P0 SYNCS.PHASECHK.TRANS64 P0, [R5+URZ+0x8], R6 ;  /* 0x00000806050085a7 */ /* 0x000ea400080010ff */
[----:B--2---:R-:W-:Y:S05]  /*9390*/  @!P0 BRA `(.L_x_95) ;  /* 0xfffffffc00ec8947 */ /* 0x004fea000383ffff */
[----:B------:R-:W-:Y:S05]  /*93a0*/  BRA `(.L_x_94) ;  /* 0xffffffb4004c7947 */ /* 0x000fea000383ffff */
.L_x_97:
[----:B------:R-:W-:Y:S01]  /*93b0*/  BSSY B0, `(.L_x_225) ;  /* 0x0000006000007945 */ /* 0x000fe20003800000 */
[----:B------:R-:W-:-:S07]  /*93c0*/  MOV R15, 0xffffffff ;  /* 0xffffffff000f7802 */ /* 0x000fce0000000f00 */
[----:B-1---5:R-:W-:Y:S05]  /*93d0*/  WARPSYNC.COLLECTIVE R15, `(.L_x_226) ;  /* 0x000000000f0c7348 */ /* 0x022fea0003c00000 */
[----:B------:R-:W-:Y:S02]  /*93e0*/  ELECT P6, UR79, PT ;  /* 0x00000000004f782f */ /* 0x000fe400038c0000 */
[----:B------:R-:W-:Y:S01]  /*93f0*/  MOV R14, UR79 ;  /* 0x0000004f000e7c02 */ /* 0x000fe20008000f00 */
[----:B-1---5:R-:W-:Y:S10]  /*9400*/  ENDCOLLECTIVE ;  /* 0x000000000000791b */ /* 0x022ff40003800000 */
.L_x_226:
[----:B------:R-:W-:Y:S05]  /*9410*/  BSYNC B0 ;  /* 0x0000000000007941 */ /* 0x000fea0003800000 */
.L_x_225:
[----:B------:R-:W-:Y:S01]  /*9420*/  PLOP3.LUT P0, PT, P6, PT, PT, 0x80, 0x8 ;  /* 0x000000000008781c */ /* 0x000fe2000370f070 */
[----:B------:R-:W-:-:S12]  /*9430*/  BRA `(.L_x_227) ;  /* 0xffffffb400787947 */ /* 0x000fd8000383ffff */
.L_x_99:
[----:B-1----:R-:W-:-:S04]  /*9440*/  MOV R0, UR5 ;  /* 0x0000000500007c02 */ /* 0x002fc80008000f00 */
[----:B------:R1:W2:Y:S03]  /*9450*/  SYNCS.PHASECHK.TRANS64.TRYWAIT P0, [R0+URZ+0x8], R4 ;  /* 0x00000804000075a7 */ /* 0x0002a600080011ff */
[----:B--2---:R-:W-:Y:S05]  /*9460*/  @!P0 NANOSLEEP.SYNCS 0x989680 ;  /* 0x009896800000895d */ /* 0x004fea0003900000 */
[----:B------:R-:W2:Y:S02]  /*9470*/  @!P0 SYNCS.PHASECHK.TRANS64 P0, [R0+URZ+0x8], R4 ;  /* 0x00000804000085a7 */ /* 0x000ea400080010ff */
[----:B--2---:R-:W-:Y:S05]  /*9480*/  @!P0 BRA `(.L_x_99) ;  /* 0xfffffffc00ec8947 */ /* 0x004fea000383ffff */
[----:B------:R-:W-:Y:S05]  /*9490*/  BRA `(.L_x_98) ;  /* 0xffffffb4007c7947 */ /* 0x000fea000383ffff */
.L_x_100:
[----:B-1----:R1:W2:Y:S02]  /*94a0*/  SYNCS.PHASECHK.TRANS64.TRYWAIT P0, [R0+URZ+0x260], R4 ;  /* 0x00026004000075a7 */ /* 0x0022a400080011ff */
[----:B--2---:R-:W-:Y:S05]  /*94b0*/  @!P0 NANOSLEEP.SYNCS 0x989680 ;  /* 0x009896800000895d */ /* 0x004fea0003900000 */
[----:B------:R-:W2:Y:S02]  /*94c0*/  @!P0 SYNCS.PHASECHK.TRANS64 P0, [R0+URZ+0x260], R4 ;  /* 0x00026004000085a7 */ /* 0x000ea400080010ff */
[----:B--2---:R-:W-:Y:S05]  /*94d0*/  @!P0 BRA `(.L_x_100) ;  /* 0xfffffffc00f08947 */ /* 0x004fea000383ffff */
[----:B------:R-:W-:Y:S05]  /*94e0*/  BRA `(.L_x_228) ;  /* 0xffffffb800587947 */ /* 0x000fea000383ffff */
.L_x_102:
[----:B------:R-:W-:-:S07]  /*94f0*/  MOV R0, UR23 ;  /* 0x0000001700007c02 */ /* 0x000fce0008000f00 */
.L_x_229:
[----:B-1----:R1:W2:Y:S02]  /*9500*/  SYNCS.PHASECHK.TRANS64.TRYWAIT P0, [R0+URZ+0x2a0], R4 ;  /* 0x0002a004000075a7 */ /* 0x0022a400080011ff */
[----:B--2---:R-:W-:Y:S05]  /*9510*/  @!P0 NANOSLEEP.SYNCS 0x989680 ;  /* 0x009896800000895d */ /* 0x004fea0003900000 */
[----:B------:R-:W2:Y:S02]  /*9520*/  @!P0 SYNCS.PHASECHK.TRANS64 P0, [R0+URZ+0x2a0], R4 ;  /* 0x0002a004000085a7 */ /* 0x000ea400080010ff */
[----:B--2---:R-:W-:Y:S05]  /*9530*/  @!P0 BRA `(.L_x_229) ;  /* 0xfffffffc00f08947 */ /* 0x004fea000383ffff */
[----:B------:R-:W-:Y:S05]  /*9540*/  BRA `(.L_x_230) ;  /* 0xffffffb800a47947 */ /* 0x000fea000383ffff */
.L_x_105:
[----:B------:R-:W-:Y:S07]  /*9550*/  MOV R0, UR5 ;  /* 0x0000000500007c02 */ /* 0x000fee0008000f00 */
.L_x_231:
[----:B-1----:R1:W2:Y:S02]  /*9560*/  SYNCS.PHASECHK.TRANS64.TRYWAIT P0, [R0+URZ], R4 ;  /* 0x00000004000075a7 */ /* 0x0022a400080011ff */
[----:B--2---:R-:W-:Y:S05]  /*9570*/  @!P0 NANOSLEEP.SYNCS 0x989680 ;  /* 0x009896800000895d */ /* 0x004fea0003900000 */
[----:B------:R-:W2:Y:S02]  /*9580*/  @!P0 SYNCS.PHASECHK.TRANS64 P0, [R0+URZ], R4 ;  /* 0x00000004000085a7 */ /* 0x000ea400080010ff */
[----:B--2---:R-:W-:Y:S05]  /*9590*/  @!P0 BRA `(.L_x_231) ;  /* 0xfffffffc00f08947 */ /* 0x004fea000383ffff */
[----:B------:R-:W-:Y:S05]  /*95a0*/  BRA `(.L_x_104) ;  /* 0xffffffb800b87947 */ /* 0x000fea000383ffff */
.L_x_109:
[----:B-1----:R-:W-:-:S07]  /*95b0*/  MOV R0, UR4 ;  /* 0x0000000400007c02 */ /* 0x002fce0008000f00 */
.L_x_232:
[----:B-1----:R1:W2:Y:S02]  /*95c0*/  SYNCS.PHASECHK.TRANS64.TRYWAIT P0, [R0+URZ], R2 ;  /* 0x00000002000075a7 */ /* 0x0022a400080011ff */
[----:B--2---:R-:W-:Y:S05]  /*95d0*/  @!P0 NANOSLEEP.SYNCS 0x989680 ;  /* 0x009896800000895d */ /* 0x004fea0003900000 */
[----:B------:R-:W2:Y:S02]  /*95e0*/  @!P0 SYNCS.PHASECHK.TRANS64 P0, [R0+URZ], R2 ;  /* 0x00000002000085a7 */ /* 0x000ea400080010ff */
[----:B--2---:R-:W-:Y:S05]  /*95f0*/  @!P0 BRA `(.L_x_232) ;  /* 0xfffffffc00f08947 */ /* 0x004fea000383ffff */
[----:B------:R-:W-:Y:S05]  /*9600*/  BRA `(.L_x_233) ;  /* 0xffffffbc00847947 */ /* 0x000fea000383ffff */
.L_x_110:
[----:B------:R-:W-:-:S07]  /*9610*/  MOV R0, UR5 ;  /* 0x0000000500007c02 */ /* 0x000fce0008000f00 */
.L_x_234:
[----:B-1----:R1:W2:Y:S02]  /*9620*/  SYNCS.PHASECHK.TRANS64.TRYWAIT P0, [R0+URZ], R3 ;  /* 0x00000003000075a7 */ /* 0x0022a400080011ff */
[----:B--2---:R-:W-:Y:S05]  /*9630*/  @!P0 NANOSLEEP.SYNCS 0x989680 ;  /* 0x009896800000895d */ /* 0x004fea0003900000 */
[----:B------:R-:W2:Y:S02]  /*9640*/  @!P0 SYNCS.PHASECHK.TRANS64 P0, [R0+URZ], R3 ;  /* 0x00000003000085a7 */ /* 0x000ea400080010ff */
[----:B--2---:R-:W-:Y:S05]  /*9650*/  @!P0 BRA `(.L_x_234) ;  /* 0xfffffffc00f08947 */ /* 0x004fea000383ffff */
[----:B------:R-:W-:Y:S05]  /*9660*/  BRA `(.L_x_235) ;  /* 0xffffffbc00907947 */ /* 0x000fea000383ffff */
.L_x_111:
[----:B------:R-:W-:-:S07]  /*9670*/  MOV R0, UR5 ;  /* 0x0000000500007c02 */ /* 0x000fce0008000f00 */
.L_x_236:
[----:B-1----:R1:W2:Y:S02]  /*9680*/  SYNCS.PHASECHK.TRANS64.TRYWAIT P0, [R0+URZ], R3 ;  /* 0x00000003000075a7 */ /* 0x0022a400080011ff */
[----:B--2---:R-:W-:Y:S05]  /*9690*/  @!P0 NANOSLEEP.SYNCS 0x989680 ;  /* 0x009896800000895d */ /* 0x004fea0003900000 */
[----:B------:R-:W2:Y:S02]  /*96a0*/  @!P0 SYNCS.PHASECHK.TRANS64 P0, [R0+URZ], R3 ;  /* 0x00000003000085a7 */ /* 0x000ea400080010ff */
[----:B--2---:R-:W-:Y:S05]  /*96b0*/  @!P0 BRA `(.L_x_236) ;  /* 0xfffffffc00f08947 */ /* 0x004fea000383ffff */
[----:B------:R-:W-:Y:S05]  /*96c0*/  BRA `(.L_x_237) ;  /* 0xffffffbc009c7947 */ /* 0x000fea000383ffff */
.L_x_114:
[----:B------:R-:W-:-:S07]  /*96d0*/  MOV R0, UR17 ;  /* 0x0000001100007c02 */ /* 0x000fce0008000f00 */
.L_x_238:
[----:B-1----:R1:W2:Y:S02]  /*96e0*/  SYNCS.PHASECHK.TRANS64.TRYWAIT P1, [R0+URZ+0x2e0], R2 ;  /* 0x0002e002000075a7 */ /* 0x0022a400080211ff */
[----:B--2---:R-:W-:Y:S05]  /*96f0*/  @!P1 NANOSLEEP.SYNCS 0x989680 ;  /* 0x009896800000995d */ /* 0x004fea0003900000 */
[----:B------:R-:W2:Y:S02]  /*9700*/  @!P1 SYNCS.PHASECHK.TRANS64 P1, [R0+URZ+0x2e0], R2 ;  /* 0x0002e002000095a7 */ /* 0x000ea400080210ff */
[----:B--2---:R-:W-:Y:S05]  /*9710*/  @!P1 BRA `(.L_x_238) ;  /* 0xfffffffc00f09947 */ /* 0x004fea000383ffff */
[----:B------:R-:W-:Y:S05]  /*9720*/  BRA `(.L_x_239) ;  /* 0xffffffbc00e87947 */ /* 0x000fea000383ffff */
.L_x_119:
[----:B--2---:R2:W4:Y:S02]  /*9730*/  SYNCS.PHASECHK.TRANS64.TRYWAIT P0, [R7+URZ+0x260], R0 ;  /* 0x00026000070075a7 */ /* 0x00452400080011ff */
[----:B----4-:R-:W-:Y:S05]  /*9740*/  @!P0 NANOSLEEP.SYNCS 0x989680 ;  /* 0x009896800000895d */ /* 0x010fea0003900000 */
[----:B------:R-:W4:Y:S02]  /*9750*/  @!P0 SYNCS.PHASECHK.TRANS64 P0, [R7+URZ+0x260], R0 ;  /* 0x00026000070085a7 */ /* 0x000f2400080010ff */
[----:B----4-:R-:W-:Y:S05]  /*9760*/  @!P0 BRA `(.L_x_119) ;  /* 0xfffffffc00f08947 */ /* 0x010fea000383ffff */
[----:B------:R-:W-:Y:S05]  /*9770*/  BRA `(.L_x_240) ;  /* 0xffffffc400087947 */ /* 0x000fea000383ffff */
.L_x_122:
[----:B-1----:R-:W-:Y:S07]  /*9780*/  MOV R0, UR17 ;  /* 0x0000001100007c02 */ /* 0x002fee0008000f00 */
.L_x_241:
[----:B-1----:R1:W2:Y:S02]  /*9790*/  SYNCS.PHASECHK.TRANS64.TRYWAIT P2, [R0+URZ+0x258], R7 ;  /* 0x00025807000075a7 */ /* 0x0022a400080411ff */
[----:B--2---:R-:W-:Y:S05]  /*97a0*/  @!P2 NANOSLEEP.SYNCS 0x989680 ;  /* 0x009896800000a95d */ /* 0x004fea0003900000 */
[----:B------:R-:W2:Y:S02]  /*97b0*/  @!P2 SYNCS.PHASECHK.TRANS64 P2, [R0+URZ+0x258], R7 ;  /* 0x000258070000a5a7 */ /* 0x000ea400080410ff */
[----:B--2---:R-:W-:Y:S05]  /*97c0*/  @!P2 BRA `(.L_x_241) ;  /* 0xfffffffc00f0a947 */ /* 0x004fea000383ffff */
[----:B------:R-:W-:Y:S05]  /*97d0*/  BRA `(.L_x_121) ;  /* 0xffffffc800687947 */ /* 0x000fea000383ffff */
.L_x_125:
[----:B-1----:R-:W-:Y:S07]  /*97e0*/  MOV R0, UR17 ;  /* 0x0000001100007c02 */ /* 0x002fee0008000f00 */
.L_x_242:
[----:B-1----:R1:W2:Y:S02]  /*97f0*/  SYNCS.PHASECHK.TRANS64.TRYWAIT P0, [R0+URZ+0x248], R6 ;  /* 0x00024806000075a7 */ /* 0x0022a400080011ff */
[----:B--2---:R-:W-:Y:S05]  /*9800*/  @!P0 NANOSLEEP.SYNCS 0x989680 ;  /* 0x009896800000895d */ /* 0x004fea0003900000 */
[----:B------:R-:W2:Y:S02]  /*9810*/  @!P0 SYNCS.PHASECHK.TRANS64 P0, [R0+URZ+0x248], R6 ;  /* 0x00024806000085a7 */ /* 0x000ea400080010ff */
[----:B--2---:R-:W-:Y:S05]  /*9820*/  @!P0 BRA `(.L_x_242) ;  /* 0xfffffffc00f08947 */ /* 0x004fea000383ffff */
[----:B------:R-:W-:Y:S05]  /*9830*/  BRA `(.L_x_243) ;  /* 0xffffffc800b87947 */ /* 0x000fea000383ffff */
.L_x_128:
[----:B--2---:R2:W3:Y:S02]  /*9840*/  SYNCS.PHASECHK.TRANS64.TRYWAIT P0, [R3+URZ+0x260], R0 ;  /* 0x00026000030075a7 */ /* 0x0044e400080011ff */
[----:B---3--:R-:W-:Y:S05]  /*9850*/  @!P0 NANOSLEEP.SYNCS 0x989680 ;  /* 0x009896800000895d */ /* 0x008fea0003900000 */
[----:B------:R-:W3:Y:S02]  /*9860*/  @!P0 SYNCS.PHASECHK.TRANS64 P0, [R3+URZ+0x260], R0 ;  /* 0x00026000030085a7 */ /* 0x000ee400080010ff */
[----:B---3--:R-:W-:Y:S05]  /*9870*/  @!P0 BRA `(.L_x_128) ;  /* 0xfffffffc00f08947 */ /* 0x008fea000383ffff */
[----:B------:R-:W-:Y:S05]  /*9880*/  BRA `(.L_x_244) ;  /* 0xffffffd000107947 */ /* 0x000fea000383ffff */
.L_x_139:
[----:B-1----:R-:W-:Y:S04]  /*9890*/  MOV R0, UR44 ;  /* 0x0000002c00007c02 */ /* 0x002fe80008000f00 */
[----:B------:R1:W2:Y:S03]  /*98a0*/  SYNCS.PHASECHK.TRANS64.TRYWAIT P1, [R0+URZ+0x240], R3 ;  /* 0x00024003000075a7 */ /* 0x0002a600080211ff */
[----:B--2---:R-:W-:Y:S05]  /*98b0*/  @!P1 NANOSLEEP.SYNCS 0x989680 ;  /* 0x009896800000995d */ /* 0x004fea0003900000 */
[----:B------:R-:W2:Y:S02]  /*98c0*/  @!P1 SYNCS.PHASECHK.TRANS64 P1, [R0+URZ+0x240], R3 ;  /* 0x00024003000095a7 */ /* 0x000ea400080210ff */
[----:B--2---:R-:W-:Y:S05]  /*98d0*/  @!P1 BRA `(.L_x_139) ;  /* 0xfffffffc00ec9947 */ /* 0x004fea000383ffff */
[----:B------:R-:W-:Y:S05]  /*98e0*/  BRA `(.L_x_138) ;  /* 0xffffffdc00487947 */ /* 0x000fea000383ffff */
.L_x_141:
[----:B-1----:R1:W2:Y:S02]  /*98f0*/  SYNCS.PHASECHK.TRANS64.TRYWAIT P1, [R82+URZ+0x280], R4 ;  /* 0x00028004520075a7 */ /* 0x0022a400080211ff */
[----:B--2---:R-:W-:Y:S05]  /*9900*/  @!P1 NANOSLEEP.SYNCS 0x989680 ;  /* 0x009896800000995d */ /* 0x004fea0003900000 */
[----:B------:R-:W2:Y:S02]  /*9910*/  @!P1 SYNCS.PHASECHK.TRANS64 P1, [R82+URZ+0x280], R4 ;  /* 0x00028004520095a7 */ /* 0x000ea400080210ff */
[----:B--2---:R-:W-:Y:S05]  /*9920*/  @!P1 BRA `(.L_x_141) ;  /* 0xfffffffc00f09947 */ /* 0x004fea000383ffff */
[----:B------:R-:W-:Y:S05]  /*9930*/  BRA `(.L_x_140) ;  /* 0xffffffdc00887947 */ /* 0x000fea000383ffff */
        .weak           $__internal_0_$__cuda_sm10x_tcgen05_guardrail_trap_col_being_dealloced_not_returned_by_alloc
        .type           $__internal_0_$__cuda_sm10x_tcgen05_guardrail_trap_col_being_dealloced_not_returned_by_alloc,@function
        .size           $__internal_0_$__cuda_sm10x_tcgen05_guardrail_trap_col_being_dealloced_not_returned_by_alloc,($__internal_1_$__cuda_sm10x_tcgen05_guardrail_trap_phase_invalid_during_alloc - $__internal_0_$__cuda_sm10x_tcgen05_guardrail_trap_col_being_dealloced_not_returned_by_alloc)
$__internal_0_$__cuda_sm10x_tcgen05_guardrail_trap_col_being_dealloced_not_returned_by_alloc:
[----:B------:R-:W-:Y:S05]  /*9940*/  BPT.TRAP 0x1 ;  /* 0x000000040000795c */ /* 0x000fea0000300000 */
[----:B------:R-:W-:-:S04]  /*9950*/  HFMA2 R3, -RZ, RZ, 0, 0 ;  /* 0x00000000ff037431 */ /* 0x000fc800000001ff */
[----:B------:R-:W-:Y:S05]  /*9960*/  RET.REL.NODEC R2 `(_ZN7cutlass13device_kernelINS_4gemm6kernel13GemmUniversalIN4cute5tupleIJiiiiEEENS1_10collective13CollectiveMmaINS1_35MainloopSm100TmaUmmaWarpSpecializedILi36ELi2ELi4ENS5_IJNS4_1CILi2EEESB_NSA_ILi1EEEEEEEENS5_IJNSA_ILi128EEENSA_ILi64EEESG_EEENS_12float_e5m2_tENS5_IJlSC_lEEESI_SJ_NS4_8TiledMMAINS4_8MMA_AtomIJNS4_10MMA_TraitsINS4_25SM100_MMA_F8F6F4_2x1SM_SSEJSI_SI_fSF_SG_NS4_17integral_constantINS4_4UMMA5MajorELSQ_0EEESR_NSO_INSP_7ScaleInELSS_0EEEST_EEEEEENS4_6LayoutINS5_IJSC_SC_SC_EEENS5_IJNSA_ILi0EEESY_SY_EEEEENS5_IJNS4_10UnderscoreES11_S11_EEEEENS4_28SM100_TMA_2SM_LOAD_MULTICASTENS4_14ComposedLayoutINS4_7SwizzleILi2ELi4ELi3EEENS4_18smem_ptr_flag_bitsILi8EEENSW_INS5_IJNSA_ILi8EEESG_EEENS5_IJSG_SC_EEEEEEEvNS4_8identityENS4_18SM100_TMA_2SM_LOADES1E_vS1F_EENS_8epilogue10collective18CollectiveEpilogueINS1I_23Sm100TmaWarpSpecializedILi1ELi1ELi32ELb0ELb0EEEJNS5_IJSG_SG_SG_EEENS5_IJNSW_ISG_SC_EES1O_EEESI_SJ_SI_SJ_NS1I_6fusion15FusionCallbacksIS1M_NS1Q_17LinearCombinationISI_fSI_fLNS_15FloatRoundStyleE2EEES1N_S1P_JEEENS4_5SM1004TMEM4LOAD26SM100_TMEM_LOAD_32dp32b32xENS4_13SM90_TMA_LOADES1E_NS4_39AutoVectorizingCopyWithAssumedAlignmentILi128EEENS4_14SM90_TMA_STOREES1E_S22_S22_EEEvvEEEEvNT_6ParamsE) ;  /* 0xffffff6402a47950 */ /* 0x000fea0003c3ffff */
        .weak           $__internal_1_$__cuda_sm10x_tcgen05_guardrail_trap_phase_invalid_during_alloc
        .type           $__internal_1_$__cuda_sm10x_tcgen05_guardrail_trap_phase_invalid_during_alloc,@function
        .size           $__internal_1_$__cuda_sm10x_tcgen05_guardrail_trap_phase_invalid_during_alloc,($__internal_2_$__cuda_sm10x_tcgen05_guardrail_trap_unallocated_columns_being_dealloced - $__internal_1_$__cuda_sm10x_tcgen05_guardrail_trap_phase_invalid_during_alloc)
$__internal_1_$__cuda_sm10x_tcgen05_guardrail_trap_phase_invalid_during_alloc:
[----:B------:R-:W-:Y:S05]  /*9970*/  BPT.TRAP 0x1 ;  /* 0x000000040000795c */ /* 0x000fea0000300000 */
[----:B------:R-:W-:-:S04]  /*9980*/  MOV R5, 0x0 ;  /* 0x0000000000057802 */ /* 0x000fc80000000f00 */
[----:B------:R-:W-:Y:S05]  /*9990*/  RET.REL.NODEC R4 `(_ZN7cutlass13device_kernelINS_4gemm6kernel13GemmUniversalIN4cute5tupleIJiiiiEEENS1_10collective13CollectiveMmaINS1_35MainloopSm100TmaUmmaWarpSpecializedILi36ELi2ELi4ENS5_IJNS4_1CILi2EEESB_NSA_ILi1EEEEEEEENS5_IJNSA_ILi128EEENSA_ILi64EEESG_EEENS_12float_e5m2_tENS5_IJlSC_lEEESI_SJ_NS4_8TiledMMAINS4_8MMA_AtomIJNS4_10MMA_TraitsINS4_25SM100_MMA_F8F6F4_2x1SM_SSEJSI_SI_fSF_SG_NS4_17integral_constantINS4_4UMMA5MajorELSQ_0EEESR_NSO_INSP_7ScaleInELSS_0EEEST_EEEEEENS4_6LayoutINS5_IJSC_SC_SC_EEENS5_IJNSA_ILi0EEESY_SY_EEEEENS5_IJNS4_10UnderscoreES11_S11_EEEEENS4_28SM100_TMA_2SM_LOAD_MULTICASTENS4_14ComposedLayoutINS4_7SwizzleILi2ELi4ELi3EEENS4_18smem_ptr_flag_bitsILi8EEENSW_INS5_IJNSA_ILi8EEESG_EEENS5_IJSG_SC_EEEEEEEvNS4_8identityENS4_18SM100_TMA_2SM_LOADES1E_vS1F_EENS_8epilogue10collective18CollectiveEpilogueINS1I_23Sm100TmaWarpSpecializedILi1ELi1ELi32ELb0ELb0EEEJNS5_IJSG_SG_SG_EEENS5_IJNSW_ISG_SC_EES1O_EEESI_SJ_SI_SJ_NS1I_6fusion15FusionCallbacksIS1M_NS1Q_17LinearCombinationISI_fSI_fLNS_15FloatRoundStyleE2EEES1N_S1P_JEEENS4_5SM1004TMEM4LOAD26SM100_TMEM_LOAD_32dp32b32xENS4_13SM90_TMA_LOADES1E_NS4_39AutoVectorizingCopyWithAssumedAlignmentILi128EEENS4_14SM90_TMA_STOREES1E_S22_S22_EEEvvEEEEvNT_6ParamsE) ;  /* 0xffffff6404987950 */ /* 0x000fea0003c3ffff */
        .weak           $__internal_2_$__cuda_sm10x_tcgen05_guardrail_trap_unallocated_columns_being_dealloced
        .type           $__internal_2_$__cuda_sm10x_tcgen05_guardrail_trap_unallocated_columns_being_dealloced,@function
        .size           $__internal_2_$__cuda_sm10x_tcgen05_guardrail_trap_unallocated_columns_being_dealloced,(.L_x_246 - $__internal_2_$__cuda_sm10x_tcgen05_guardrail_trap_unallocated_columns_being_dealloced)
$__internal_2_$__cuda_sm10x_tcgen05_guardrail_trap_unallocated_columns_being_dealloced:
[----:B------:R-:W-:Y:S05]  /*99a0*/  BPT.TRAP 0x1 ;  /* 0x000000040000795c */ /* 0x000fea0000300000 */
[----:B------:R-:W-:-:S04]  /*99b0*/  HFMA2 R3, -RZ, RZ, 0, 0 ;  /* 0x00000000ff037431 */ /* 0x000fc800000001ff */
[----:B------:R-:W-:Y:S05]  /*99c0*/  RET.REL.NODEC R2 `(_ZN7cutlass13device_kernelINS_4gemm6kernel13GemmUniversalIN4cute5tupleIJiiiiEEENS1_10collective13CollectiveMmaINS1_35MainloopSm100TmaUmmaWarpSpecializedILi36ELi2ELi4ENS5_IJNS4_1CILi2EEESB_NSA_ILi1EEEEEEEENS5_IJNSA_ILi128EEENSA_ILi64EEESG_EEENS_12float_e5m2_tENS5_IJlSC_lEEESI_SJ_NS4_8TiledMMAINS4_8MMA_AtomIJNS4_10MMA_TraitsINS4_25SM100_MMA_F8F6F4_2x1SM_SSEJSI_SI_fSF_SG_NS4_17integral_constantINS4_4UMMA5MajorELSQ_0EEESR_NSO_INSP_7ScaleInELSS_0EEEST_EEEEEENS4_6LayoutINS5_IJSC_SC_SC_EEENS5_IJNSA_ILi0EEESY_SY_EEEEENS5_IJNS4_10UnderscoreES11_S11_EEEEENS4_28SM100_TMA_2SM_LOAD_MULTICASTENS4_14ComposedLayoutINS4_7SwizzleILi2ELi4ELi3EEENS4_18smem_ptr_flag_bitsILi8EEENSW_INS5_IJNSA_ILi8EEESG_EEENS5_IJSG_SC_EEEEEEEvNS4_8identityENS4_18SM100_TMA_2SM_LOADES1E_vS1F_EENS_8epilogue10collective18CollectiveEpilogueINS1I_23Sm100TmaWarpSpecializedILi1ELi1ELi32ELb0ELb0EEEJNS5_IJSG_SG_SG_EEENS5_IJNSW_ISG_SC_EES1O_EEESI_SJ_SI_SJ_NS1I_6fusion15FusionCallbacksIS1M_NS1Q_17LinearCombinationISI_fSI_fLNS_15FloatRoundStyleE2EEES1N_S1P_JEEENS4_5SM1004TMEM4LOAD26SM100_TMEM_LOAD_32dp32b32xENS4_13SM90_TMA_LOADES1E_NS4_39AutoVectorizingCopyWithAssumedAlignmentILi128EEENS4_14SM90_TMA_STOREES1E_S22_S22_EEEvvEEEEvNT_6ParamsE) ;  /* 0xffffff64028c7950 */ /* 0x000fea0003c3ffff */
.L_x_245:
[----:B------:R-:W-:-:S00]  /*99d0*/  BRA `(.L_x_245) ;  /* 0xfffffffc00fc7947 */ /* 0x000fc0000383ffff */
[----:B------:R-:W-:-:S00]  /*99e0*/  NOP ;  /* 0x0000000000007918 */ /* 0x000fc00000000000 */
        /* <DEDUP_REMOVED lines=9> */
.L_x_246:


//--------------------- .nv.global.init           --------------------------
	.section	.nv.global.init,"aw",@progbits
.nv.global.init:
	.type		$str$27,@object
	.size		$str$27,($str$28 - $str$27)
$str$27:
        /*0000*/ 	.byte	0x28, 0x61, 0x64, 0x64, 0x72, 0x65, 0x73, 0x73, 0x20, 0x26, 0x20, 0x6d, 0x61, 0x73, 0x6b, 0x29
        /*0010*/ 	.byte	0x20, 0x3d, 0x3d, 0x20, 0x30, 0x00
	.type		$str$28,@object
	.size		$str$28,($str$26 - $str$28)
$str$28:
        /*0016*/ 	.byte	0x2f, 0x74, 0x6d, 0x70, 0x2f, 0x63, 0x75, 0x74, 0x6c, 0x61, 0x73, 0x73, 0x5f, 0x73, 0x77, 0x65
        /*0026*/ 	.byte	0x65, 0x70, 0x5f, 0x73, 0x72, 0x63, 0x2f, 0x69, 0x6e, 0x63, 0x6c, 0x75, 0x64, 0x65, 0x2f, 0x63
        /*0036*/ 	.byte	0x75, 0x74, 0x65, 0x2f, 0x70, 0x6f, 0x69, 0x6e, 0x74, 0x65, 0x72, 0x5f, 0x66, 0x6c, 0x61, 0x67
        /*0046*/ 	.byte	0x67, 0x65, 0x64, 0x2e, 0x68, 0x70, 0x70, 0x00
	.type		$str$26,@object
	.size		$str$26,($str$25 - $str$26)
$str$26:
        /*004e*/ 	.byte	0x2f, 0x74, 0x6d, 0x70, 0x2f, 0x63, 0x75, 0x74, 0x6c, 0x61, 0x73, 0x73, 0x5f, 0x73, 0x77, 0x65
        /*005e*/ 	.byte	0x65, 0x70, 0x5f, 0x73, 0x72, 0x63, 0x2f, 0x69, 0x6e, 0x63, 0x6c, 0x75, 0x64, 0x65, 0x2f, 0x63
        /*006e*/ 	.byte	0x75, 0x74, 0x65, 0x2f, 0x61, 0x74, 0x6f, 0x6d, 0x2f, 0x63, 0x6f, 0x70, 0x79, 0x5f, 0x74, 0x72
        /*007e*/ 	.byte	0x61, 0x69, 0x74, 0x73, 0x5f, 0x73, 0x6d, 0x31, 0x30, 0x30, 0x2e, 0x68, 0x70, 0x70, 0x00
	.type		$str$25,@object
	.size		$str$25,(__unnamed_1 - $str$25)
$str$25:
        /*008d*/ 	.byte	0x28, 0x28, 0x75, 0x69, 0x6e, 0x74, 0x33, 0x32, 0x5f, 0x74, 0x28, 0x74, 0x68, 0x72, 0x65, 0x61
        /*009d*/ 	.byte	0x64, 0x49, 0x64, 0x78, 0x2e, 0x78, 0x29, 0x20, 0x2f, 0x20, 0x33, 0x32, 0x29, 0x20, 0x25, 0x20
        /*00ad*/ 	.byte	0x34, 0x29, 0x20, 0x3d, 0x3d, 0x20, 0x28, 0x28, 0x28, 0x74, 0x6d, 0x65, 0x6d, 0x5f, 0x61, 0x64
        /*00bd*/ 	.byte	0x64, 0x72, 0x20, 0x3e, 0x3e, 0x20, 0x31, 0x36, 0x29, 0x20, 0x2f, 0x20, 0x33, 0x32, 0x29, 0x20
        /*00cd*/ 	.byte	0x25, 0x20, 0x34, 0x29, 0x00
	.type		__unnamed_1,@object
	.size		__unnamed_1,(__unnamed_2 - __unnamed_1)
__unnamed_1:
        /*00d2*/ 	.byte	0x61, 0x75, 0x74, 0x6f, 0x20, 0x63, 0x75, 0x74, 0x65, 0x3a, 0x3a, 0x61, 0x73, 0x5f, 0x70, 0x6f
        /* <DEDUP_REMOVED lines=24> */
        /*0262*/ 	.byte	0x3c, 0x34, 0x30, 0x39, 0x36, 0x3e, 0x3e, 0x3e, 0x3e, 0x5d, 0x00
	.type		__unnamed_2,@object
	.size		__unnamed_2,(.L_2 - __unnamed_2)
__unnamed_2:
        /* <DEDUP_REMOVED lines=40> */
        /*04ed*/ 	.byte	0x74, 0x65, 0x3a, 0x3a, 0x43, 0x3c, 0x30, 0x3e, 0x3e, 0x3e, 0x3e, 0x5d, 0x00
.L_2:


//--------------------- .nv.shared._ZN7cutlass13device_kernelINS_4gemm6kernel13GemmUniversalIN4cute5tupleIJiiiiEEENS1_10collective13CollectiveMmaINS1_35MainloopSm100TmaUmmaWarpSpecializedILi36ELi2ELi4ENS5_IJNS4_1CILi2EEESB_NSA_ILi1EEEEEEEENS5_IJNSA_ILi128EEENSA_ILi64EEESG_EEENS_12float_e5m2_tENS5_IJlSC_lEEESI_SJ_NS4_8TiledMMAINS4_8MMA_AtomIJNS4_10MMA_TraitsINS4_25SM100_MMA_F8F6F4_2x1SM_SSEJSI_SI_fSF_SG_NS4_17integral_constantINS4_4UMMA5MajorELSQ_0EEESR_NSO_INSP_7ScaleInELSS_0EEEST_EEEEEENS4_6LayoutINS5_IJSC_SC_SC_EEENS5_IJNSA_ILi0EEESY_SY_EEEEENS5_IJNS4_10UnderscoreES11_S11_EEEEENS4_28SM100_TMA_2SM_LOAD_MULTICASTENS4_14ComposedLayoutINS4_7SwizzleILi2ELi4ELi3EEENS4_18smem_ptr_flag_bitsILi8EEENSW_INS5_IJNSA_ILi8EEESG_EEENS5_IJSG_SC_EEEEEEEvNS4_8identityENS4_18SM100_TMA_2SM_LOADES1E_vS1F_EENS_8epilogue10collective18CollectiveEpilogueINS1I_23Sm100TmaWarpSpecializedILi1ELi1ELi32ELb0ELb0EEEJNS5_IJSG_SG_SG_EEENS5_IJNSW_ISG_SC_EES1O_EEESI_SJ_SI_SJ_NS1I_6fusion15FusionCallbacksIS1M_NS1Q_17LinearCombinationISI_fSI_fLNS_15FloatRoundStyleE2EEES1N_S1P_JEEENS4_5SM1004TMEM4LOAD26SM100_TMEM_LOAD_32dp32b32xENS4_13SM90_TMA_LOADES1E_NS4_39AutoVectorizingCopyWithAssumedAlignmentILi128EEENS4_14SM90_TMA_STOREES1E_S22_S22_EEEvvEEEEvNT_6ParamsE --------------------------
	.section	.nv.shared._ZN7cutlass13device_kernelINS_4gemm6kernel13GemmUniversalIN4cute5tupleIJiiiiEEENS1_10collective13CollectiveMmaINS1_35MainloopSm100TmaUmmaWarpSpecializedILi36ELi2ELi4ENS5_IJNS4_1CILi2EEESB_NSA_ILi1EEEEEEEENS5_IJNSA_ILi128EEENSA_ILi64EEESG_EEENS_12float_e5m2_tENS5_IJlSC_lEEESI_SJ_NS4_8TiledMMAINS4_8MMA_AtomIJNS4_10MMA_TraitsINS4_25SM100_MMA_F8F6F4_2x1SM_SSEJSI_SI_fSF_SG_NS4_17integral_constantINS4_4UMMA5MajorELSQ_0EEESR_NSO_INSP_7ScaleInELSS_0EEEST_EEEEEENS4_6LayoutINS5_IJSC_SC_SC_EEENS5_IJNSA_ILi0EEESY_SY_EEEEENS5_IJNS4_10UnderscoreES11_S11_EEEEENS4_28SM100_TMA_2SM_LOAD_MULTICASTENS4_14ComposedLayoutINS4_7SwizzleILi2ELi4ELi3EEENS4_18smem_ptr_flag_bitsILi8EEENSW_INS5_IJNSA_ILi8EEESG_EEENS5_IJSG_SC_EEEEEEEvNS4_8identityENS4_18SM100_TMA_2SM_LOADES1E_vS1F_EENS_8epilogue10collective18CollectiveEpilogueINS1I_23Sm100TmaWarpSpecializedILi1ELi1ELi32ELb0ELb0EEEJNS5_IJSG_SG_SG_EEENS5_IJNSW_ISG_SC_EES1O_EEESI_SJ_SI_SJ_NS1I_6fusion15FusionCallbacksIS1M_NS1Q_17LinearCombinationISI_fSI_fLNS_15FloatRoundStyleE2EEES1N_S1P_JEEENS4_5SM1004TMEM4LOAD26SM100_TMEM_LOAD_32dp32b32xENS4_13SM90_TMA_LOADES1E_NS4_39AutoVectorizingCopyWithAssumedAlignmentILi128EEENS4_14SM90_TMA_STOREES1E_S22_S22_EEEvvEEEEvNT_6ParamsE,"aw",@nobits
	.sectionflags	@""
	.align	16
	.zero		1024


//--------------------- .nv.shared.reserved.0     --------------------------
	.section	.nv.shared.reserved.0,"aw",@nobits
	.weak		__nv_reservedSMEM_offset_0_alias
	.size		__nv_reservedSMEM_offset_0_alias, 0, 64
	.other		__nv_reservedSMEM_offset_0_alias,@"STO_CUDA_RESERVED_SHARED STV_DEFAULT"
__nv_reservedSMEM_offset_0_alias:
	.zero		0
.nv.shared.reserved.0:
	.zero		64
	.weak		__nv_reservedSMEM_tcgen05_partition
	.type		__nv_reservedSMEM_tcgen05_partition,@object
	.size		__nv_reservedSMEM_tcgen05_partition,(.L_0 - __nv_reservedSMEM_tcgen05_partition)
__nv_reservedSMEM_tcgen05_partition:
	.zero		32
.L_0:


//--------------------- .nv.global                --------------------------
	.section	.nv.global,"aw",@nobits
.nv.global:
	.type		_ZN39_INTERNAL_edcae924_4_k_cu_259817c5_99344cute1_E,@object
	.size		_ZN39_INTERNAL_edcae924_4_k_cu_259817c5_99344cute1_E,(_ZN39_INTERNAL_edcae924_4_k_cu_259817c5_99344cuda3std3__45__cpo6cbeginE - _ZN39_INTERNAL_edcae924_4_k_cu_259817c5_99344cute1_E)
_ZN39_INTERNAL_edcae924_4_k_cu_259817c5_99344cute1_E:
	.zero		1
	.type		_ZN39_INTERNAL_edcae924_4_k_cu_259817c5_99344cuda3std3__45__cpo6cbeginE,@object
	.size		_ZN39_INTERNAL_edcae924_4_k_cu_259817c5_99344cuda3std3__45__cpo6cbeginE,(_ZN39_INTERNAL_edcae924_4_k_cu_259817c5_99344cuda3std3__48in_placeE - _ZN39_INTERNAL_edcae924_4_k_cu_259817c5_99344cuda3std3__45__cpo6cbeginE)
_ZN39_INTERNAL_edcae924_4_k_cu_259817c5_99344cuda3std3__45__cpo6cbeginE:
	.zero		1
	.type		_ZN39_INTERNAL_edcae924_4_k_cu_259817c5_99344cuda3std3__48in_placeE,@object
	.size		_ZN39_INTERNAL_edcae924_4_k_cu_259817c5_99344cuda3std3__48in_placeE,(_ZN39_INTERNAL_edcae924_4_k_cu_259817c5_99344cuda3std6ranges3__45__cpo9iter_moveE - _ZN39_INTERNAL_edcae924_4_k_cu_259817c5_99344cuda3std3__48in_placeE)
_ZN39_INTERNAL_edcae924_4_k_cu_259817c5_99344cuda3std3__48in_placeE:
	.zero		1
	.type		_ZN39_INTERNAL_edcae924_4_k_cu_259817c5_99344cuda3std6ranges3__45__cpo9iter_moveE,@object
	.size		_ZN39_INTERNAL_edcae924_4_k_cu_259817c5_99344cuda3std6ranges3__45__cpo9iter_moveE,(_ZN39_INTERNAL_edcae924_4_k_cu_259817c5_99344cuda3std3__45__cpo5beginE - _ZN39_INTERNAL_edcae924_4_k_cu_259817c5_99344cuda3std6ranges3__45__cpo9iter_moveE)
_ZN39_INTERNAL_edcae924_4_k_cu_259817c5_99344cuda3std6ranges3__45__cpo9iter_moveE:
	.zero		1
	.type		_ZN39_INTERNAL_edcae924_4_k_cu_259817c5_99344cuda3std3__45__cpo5beginE,@object
	.size		_ZN39_INTERNAL_edcae924_4_k_cu_259817c5_99344cuda3std3__45__cpo5beginE,(_ZN39_INTERNAL_edcae924_4_k_cu_259817c5_99344cuda3std3__441_GLOBAL__N__edcae924_4_k_cu_259817c5_99346ignoreE - _ZN39_INTERNAL_edcae924_4_k_cu_259817c5_99344cuda3std3__45__cpo5beginE)
_ZN39_INTERNAL_edcae924_4_k_cu_259817c5_99344cuda3std3__45__cpo5beginE:
	.zero		1
	.type		_ZN39_INTERNAL_edcae924_4_k_cu_259817c5_99344cuda3std3__441_GLOBAL__N__edcae924_4_k_cu_259817c5_99346ignoreE,@object
	.size		_ZN39_INTERNAL_edcae924_4_k_cu_259817c5_99344cuda3std3__441_GLOBAL__N__edcae924_4_k_cu_259817c5_99346ignoreE,(_ZN39_INTERNAL_edcae924_4_k_cu_259817c5_99344cute7productE - _ZN39_INTERNAL_edcae924_4_k_cu_259817c5_99344cuda3std3__441_GLOBAL__N__edcae924_4_k_cu_259817c5_99346ignoreE)
_ZN39_INTERNAL_edcae924_4_k_cu_259817c5_99344cuda3std3__441_GLOBAL__N__edcae924_4_k_cu_259817c5_99346ignoreE:
	.zero		1
	.type		_ZN39_INTERNAL_edcae924_4_k_cu_259817c5_99344cute7productE,@object
	.size		_ZN39_INTERNAL_edcae924_4_k_cu_259817c5_99344cute7productE,(_ZN39_INTERNAL_edcae924_4_k_cu_259817c5_99344cuda3std3__45__cpo3endE - _ZN39_INTERNAL_edcae924_4_k_cu_259817c5_99344cute7productE)
_ZN39_INTERNAL_edcae924_4_k_cu_259817c5_99344cute7productE:
	.zero		1
	.type		_ZN39_INTERNAL_edcae924_4_k_cu_259817c5_99344cuda3std3__45__cpo3endE,@object
	.size		_ZN39_INTERNAL_edcae924_4_k_cu_259817c5_99344cuda3std3__45__cpo3endE,(_ZN39_INTERNAL_edcae924_4_k_cu_259817c5_99344cuda3std3__419piecewise_constructE - _ZN39_INTERNAL_edcae924_4_k_cu_259817c5_99344cuda3std3__45__cpo3endE)
_ZN39_INTERNAL_edcae924_4_k_cu_259817c5_99344cuda3std3__45__cpo3endE:
	.zero		1
	.type		_ZN39_INTERNAL_edcae924_4_k_cu_259817c5_99344cuda3std3__419piecewise_constructE,@object
	.size		_ZN39_INTERNAL_edcae924_4_k_cu_259817c5_99344cuda3std3__419piecewise_constructE,(_ZN39_INTERNAL_edcae924_4_k_cu_259817c5_99344cuda3std3__45__cpo4cendE - _ZN39_INTERNAL_edcae924_4_k_cu_259817c5_99344cuda3std3__419piecewise_constructE)
_ZN39_INTERNAL_edcae924_4_k_cu_259817c5_99344cuda3std3__419piecewise_constructE:
	.zero		1
	.type		_ZN39_INTERNAL_edcae924_4_k_cu_259817c5_99344cuda3std3__45__cpo4cendE,@object
	.size		_ZN39_INTERNAL_edcae924_4_k_cu_259817c5_99344cuda3std3__45__cpo4cendE,(_ZN39_INTERNAL_edcae924_4_k_cu_259817c5_99344cuda3std6ranges3__45__cpo4swapE - _ZN39_INTERNAL_edcae924_4_k_cu_259817c5_99344cuda3std3__45__cpo4cendE)
_ZN39_INTERNAL_edcae924_4_k_cu_259817c5_99344cuda3std3__45__cpo4cendE:
	.zero		1
	.type		_ZN39_INTERNAL_edcae924_4_k_cu_259817c5_99344cuda3std6ranges3__45__cpo4swapE,@object
	.size		_ZN39_INTERNAL_edcae924_4_k_cu_259817c5_99344cuda3std6ranges3__45__cpo4swapE,(.L_10 - _ZN39_INTERNAL_edcae924_4_k_cu_259817c5_99344cuda3std6ranges3__45__cpo4swapE)
_ZN39_INTERNAL_edcae924_4_k_cu_259817c5_99344cuda3std6ranges3__45__cpo4swapE:
	.zero		1
.L_10:


//--------------------- .nv.constant0._ZN7cutlass13device_kernelINS_4gemm6kernel13GemmUniversalIN4cute5tupleIJiiiiEEENS1_10collective13CollectiveMmaINS1_35MainloopSm100TmaUmmaWarpSpecializedILi36ELi2ELi4ENS5_IJNS4_1CILi2EEESB_NSA_ILi1EEEEEEEENS5_IJNSA_ILi128EEENSA_ILi64EEESG_EEENS_12float_e5m2_tENS5_IJlSC_lEEESI_SJ_NS4_8TiledMMAINS4_8MMA_AtomIJNS4_10MMA_TraitsINS4_25SM100_MMA_F8F6F4_2x1SM_SSEJSI_SI_fSF_SG_NS4_17integral_constantINS4_4UMMA5MajorELSQ_0EEESR_NSO_INSP_7ScaleInELSS_0EEEST_EEEEEENS4_6LayoutINS5_IJSC_SC_SC_EEENS5_IJNSA_ILi0EEESY_SY_EEEEENS5_IJNS4_10UnderscoreES11_S11_EEEEENS4_28SM100_TMA_2SM_LOAD_MULTICASTENS4_14ComposedLayoutINS4_7SwizzleILi2ELi4ELi3EEENS4_18smem_ptr_flag_bitsILi8EEENSW_INS5_IJNSA_ILi8EEESG_EEENS5_IJSG_SC_EEEEEEEvNS4_8identityENS4_18SM100_TMA_2SM_LOADES1E_vS1F_EENS_8epilogue10collective18CollectiveEpilogueINS1I_23Sm100TmaWarpSpecializedILi1ELi1ELi32ELb0ELb0EEEJNS5_IJSG_SG_SG_EEENS5_IJNSW_ISG_SC_EES1O_EEESI_SJ_SI_SJ_NS1I_6fusion15FusionCallbacksIS1M_NS1Q_17LinearCombinationISI_fSI_fLNS_15FloatRoundStyleE2EEES1N_S1P_JEEENS4_5SM1004TMEM4LOAD26SM100_TMEM_LOAD_32dp32b32xENS4_13SM90_TMA_LOADES1E_NS4_39AutoVectorizingCopyWithAssumedAlignmentILi128EEENS4_14SM90_TMA_STOREES1E_S22_S22_EEEvvEEEEvNT_6ParamsE --------------------------
	.section	.nv.constant0._ZN7cutlass13device_kernelINS_4gemm6kernel13GemmUniversalIN4cute5tupleIJiiiiEEENS1_10collective13CollectiveMmaINS1_35MainloopSm100TmaUmmaWarpSpecializedILi36ELi2ELi4ENS5_IJNS4_1CILi2EEESB_NSA_ILi1EEEEEEEENS5_IJNSA_ILi128EEENSA_ILi64EEESG_EEENS_12float_e5m2_tENS5_IJlSC_lEEESI_SJ_NS4_8TiledMMAINS4_8MMA_AtomIJNS4_10MMA_TraitsINS4_25SM100_MMA_F8F6F4_2x1SM_SSEJSI_SI_fSF_SG_NS4_17integral_constantINS4_4UMMA5MajorELSQ_0EEESR_NSO_INSP_7ScaleInELSS_0EEEST_EEEEEENS4_6LayoutINS5_IJSC_SC_SC_EEENS5_IJNSA_ILi0EEESY_SY_EEEEENS5_IJNS4_10UnderscoreES11_S11_EEEEENS4_28SM100_TMA_2SM_LOAD_MULTICASTENS4_14ComposedLayoutINS4_7SwizzleILi2ELi4ELi3EEENS4_18smem_ptr_flag_bitsILi8EEENSW_INS5_IJNSA_ILi8EEESG_EEENS5_IJSG_SC_EEEEEEEvNS4_8identityENS4_18SM100_TMA_2SM_LOADES1E_vS1F_EENS_8epilogue10collective18CollectiveEpilogueINS1I_23Sm100TmaWarpSpecializedILi1ELi1ELi32ELb0ELb0EEEJNS5_IJSG_SG_SG_EEENS5_IJNSW_ISG_SC_EES1O_EEESI_SJ_SI_SJ_NS1I_6fusion15FusionCallbacksIS1M_NS1Q_17LinearCombinationISI_fSI_fLNS_15FloatRoundStyleE2EEES1N_S1P_JEEENS4_5SM1004TMEM4LOAD26SM100_TMEM_LOAD_32dp32b32xENS4_13SM90_TMA_LOADES1E_NS4_39AutoVectorizingCopyWithAssumedAlignmentILi128EEENS4_14SM90_TMA_STOREES1E_S22_S22_EEEvvEEEEvNT_6ParamsE,"a",@progbits
	.sectionflags	@""
	.align	4
.nv.constant0._ZN7cutlass13device_kernelINS_4gemm6kernel13GemmUniversalIN4cute5tupleIJiiiiEEENS1_10collective13CollectiveMmaINS1_35MainloopSm100TmaUmmaWarpSpecializedILi36ELi2ELi4ENS5_IJNS4_1CILi2EEESB_NSA_ILi1EEEEEEEENS5_IJNSA_ILi128EEENSA_ILi64EEESG_EEENS_12float_e5m2_tENS5_IJlSC_lEEESI_SJ_NS4_8TiledMMAINS4_8MMA_AtomIJNS4_10MMA_TraitsINS4_25SM100_MMA_F8F6F4_2x1SM_SSEJSI_SI_fSF_SG_NS4_17integral_constantINS4_4UMMA5MajorELSQ_0EEESR_NSO_INSP_7ScaleInELSS_0EEEST_EEEEEENS4_6LayoutINS5_IJSC_SC_SC_EEENS5_IJNSA_ILi0EEESY_SY_EEEEENS5_IJNS4_10UnderscoreES11_S11_EEEEENS4_28SM100_TMA_2SM_LOAD_MULTICASTENS4_14ComposedLayoutINS4_7SwizzleILi2ELi4ELi3EEENS4_18smem_ptr_flag_bitsILi8EEENSW_INS5_IJNSA_ILi8EEESG_EEENS5_IJSG_SC_EEEEEEEvNS4_8identityENS4_18SM100_TMA_2SM_LOADES1E_vS1F_EENS_8epilogue10collective18CollectiveEpilogueINS1I_23Sm100TmaWarpSpecializedILi1ELi1ELi32ELb0ELb0EEEJNS5_IJSG_SG_SG_EEENS5_IJNSW_ISG_SC_EES1O_EEESI_SJ_SI_SJ_NS1I_6fusion15FusionCallbacksIS1M_NS1Q_17LinearCombinationISI_fSI_fLNS_15FloatRoundStyleE2EEES1N_S1P_JEEENS4_5SM1004TMEM4LOAD26SM100_TMEM_LOAD_32dp32b32xENS4_13SM90_TMA_LOADES1E_NS4_39AutoVectorizingCopyWithAssumedAlignmentILi128EEENS4_14SM90_TMA_STOREES1E_S22_S22_EEEvvEEEEvNT_6ParamsE:
	.zero		2944


//--------------------- SYMBOLS --------------------------

	.type		.nv.reservedSmem.offset0,@object
	.size		.nv.reservedSmem.offset0,0x4
	.type		.nv.reservedSmem.cap,@object
	.size		.nv.reservedSmem.cap,0x4
	.type		__assertfail,@function
